//
// Generated by NVIDIA NVVM Compiler
//
// Compiler Build ID: CL-36424714
// Cuda compilation tools, release 13.0, V13.0.88
// Based on NVVM 20.0.0
//

.version 9.0
.target sm_100
.address_size 64

	// .globl	_Z28my_pack_c_kernel_real_doubleiiiiiPdS_i

.visible .entry _Z28my_pack_c_kernel_real_doubleiiiiiPdS_i(
	.param .u32 _Z28my_pack_c_kernel_real_doubleiiiiiPdS_i_param_0,
	.param .u32 _Z28my_pack_c_kernel_real_doubleiiiiiPdS_i_param_1,
	.param .u32 _Z28my_pack_c_kernel_real_doubleiiiiiPdS_i_param_2,
	.param .u32 _Z28my_pack_c_kernel_real_doubleiiiiiPdS_i_param_3,
	.param .u32 _Z28my_pack_c_kernel_real_doubleiiiiiPdS_i_param_4,
	.param .u64 .ptr .align 1 _Z28my_pack_c_kernel_real_doubleiiiiiPdS_i_param_5,
	.param .u64 .ptr .align 1 _Z28my_pack_c_kernel_real_doubleiiiiiPdS_i_param_6,
	.param .u32 _Z28my_pack_c_kernel_real_doubleiiiiiPdS_i_param_7
)
{
	.reg .pred 	%p<2>;
	.reg .b32 	%r<18>;
	.reg .b64 	%rd<17>;
	.reg .b64 	%fd<2>;

	ld.param.u32 	%r4, [_Z28my_pack_c_kernel_real_doubleiiiiiPdS_i_param_0];
	ld.param.u32 	%r8, [_Z28my_pack_c_kernel_real_doubleiiiiiPdS_i_param_1];
	ld.param.u32 	%r5, [_Z28my_pack_c_kernel_real_doubleiiiiiPdS_i_param_2];
	ld.param.u32 	%r6, [_Z28my_pack_c_kernel_real_doubleiiiiiPdS_i_param_3];
	ld.param.u32 	%r7, [_Z28my_pack_c_kernel_real_doubleiiiiiPdS_i_param_4];
	ld.param.u64 	%rd1, [_Z28my_pack_c_kernel_real_doubleiiiiiPdS_i_param_5];
	ld.param.u64 	%rd2, [_Z28my_pack_c_kernel_real_doubleiiiiiPdS_i_param_6];
	ld.param.u32 	%r9, [_Z28my_pack_c_kernel_real_doubleiiiiiPdS_i_param_7];
	mov.u32 	%r10, %ctaid.y;
	mov.u32 	%r11, %tid.x;
	mov.u32 	%r12, %ntid.x;
	mad.lo.s32 	%r1, %r9, %r12, %r11;
	mul.lo.s32 	%r2, %r5, %r10;
	add.s32 	%r3, %r1, %r2;
	setp.ge.s32 	%p1, %r3, %r8;
	@%p1 bra 	$L__BB0_2;
	cvta.to.global.u64 	%rd3, %rd1;
	cvta.to.global.u64 	%rd4, %rd2;
	cvt.s64.s32 	%rd5, %r1;
	mov.u32 	%r13, %ctaid.x;
	add.s32 	%r14, %r4, %r13;
	mul.lo.s32 	%r15, %r5, %r14;
	cvt.u64.u32 	%rd6, %r15;
	mul.lo.s32 	%r16, %r2, %r6;
	cvt.s64.s32 	%rd7, %r16;
	add.s64 	%rd8, %rd7, %rd6;
	add.s64 	%rd9, %rd8, %rd5;
	shl.b64 	%rd10, %rd9, 3;
	add.s64 	%rd11, %rd3, %rd10;
	ld.global.f64 	%fd1, [%rd11];
	cvt.s64.s32 	%rd12, %r3;
	mul.lo.s32 	%r17, %r7, %r13;
	cvt.u64.u32 	%rd13, %r17;
	add.s64 	%rd14, %rd12, %rd13;
	shl.b64 	%rd15, %rd14, 3;
	add.s64 	%rd16, %rd4, %rd15;
	st.global.f64 	[%rd16], %fd1;
$L__BB0_2:
	ret;

}
	// .globl	_Z30my_unpack_c_kernel_real_doubleiiiiiPdS_i
.visible .entry _Z30my_unpack_c_kernel_real_doubleiiiiiPdS_i(
	.param .u32 _Z30my_unpack_c_kernel_real_doubleiiiiiPdS_i_param_0,
	.param .u32 _Z30my_unpack_c_kernel_real_doubleiiiiiPdS_i_param_1,
	.param .u32 _Z30my_unpack_c_kernel_real_doubleiiiiiPdS_i_param_2,
	.param .u32 _Z30my_unpack_c_kernel_real_doubleiiiiiPdS_i_param_3,
	.param .u32 _Z30my_unpack_c_kernel_real_doubleiiiiiPdS_i_param_4,
	.param .u64 .ptr .align 1 _Z30my_unpack_c_kernel_real_doubleiiiiiPdS_i_param_5,
	.param .u64 .ptr .align 1 _Z30my_unpack_c_kernel_real_doubleiiiiiPdS_i_param_6,
	.param .u32 _Z30my_unpack_c_kernel_real_doubleiiiiiPdS_i_param_7
)
{
	.reg .pred 	%p<2>;
	.reg .b32 	%r<19>;
	.reg .b64 	%rd<12>;
	.reg .b64 	%fd<2>;

	ld.param.u32 	%r4, [_Z30my_unpack_c_kernel_real_doubleiiiiiPdS_i_param_0];
	ld.param.u32 	%r8, [_Z30my_unpack_c_kernel_real_doubleiiiiiPdS_i_param_1];
	ld.param.u32 	%r5, [_Z30my_unpack_c_kernel_real_doubleiiiiiPdS_i_param_2];
	ld.param.u32 	%r6, [_Z30my_unpack_c_kernel_real_doubleiiiiiPdS_i_param_3];
	ld.param.u32 	%r7, [_Z30my_unpack_c_kernel_real_doubleiiiiiPdS_i_param_4];
	ld.param.u64 	%rd1, [_Z30my_unpack_c_kernel_real_doubleiiiiiPdS_i_param_5];
	ld.param.u64 	%rd2, [_Z30my_unpack_c_kernel_real_doubleiiiiiPdS_i_param_6];
	ld.param.u32 	%r9, [_Z30my_unpack_c_kernel_real_doubleiiiiiPdS_i_param_7];
	mov.u32 	%r10, %ctaid.y;
	mov.u32 	%r11, %tid.x;
	mov.u32 	%r12, %ntid.x;
	mad.lo.s32 	%r1, %r9, %r12, %r11;
	mul.lo.s32 	%r2, %r5, %r10;
	add.s32 	%r3, %r1, %r2;
	setp.ge.s32 	%p1, %r3, %r8;
	@%p1 bra 	$L__BB1_2;
	cvta.to.global.u64 	%rd3, %rd1;
	cvta.to.global.u64 	%rd4, %rd2;
	cvt.s64.s32 	%rd5, %r3;
	mov.u32 	%r13, %ctaid.x;
	mul.lo.s32 	%r14, %r7, %r13;
	cvt.u64.u32 	%rd6, %r14;
	add.s64 	%rd7, %rd5, %rd6;
	shl.b64 	%rd8, %rd7, 3;
	add.s64 	%rd9, %rd3, %rd8;
	ld.global.f64 	%fd1, [%rd9];
	add.s32 	%r15, %r4, %r13;
	mul.lo.s32 	%r16, %r5, %r15;
	mad.lo.s32 	%r17, %r2, %r6, %r16;
	add.s32 	%r18, %r17, %r1;
	mul.wide.u32 	%rd10, %r18, 8;
	add.s64 	%rd11, %rd4, %rd10;
	st.global.f64 	[%rd11], %fd1;
$L__BB1_2:
	ret;

}
	// .globl	_Z35extract_hh_tau_c_kernel_real_doublePdS_iii
.visible .entry _Z35extract_hh_tau_c_kernel_real_doublePdS_iii(
	.param .u64 .ptr .align 1 _Z35extract_hh_tau_c_kernel_real_doublePdS_iii_param_0,
	.param .u64 .ptr .align 1 _Z35extract_hh_tau_c_kernel_real_doublePdS_iii_param_1,
	.param .u32 _Z35extract_hh_tau_c_kernel_real_doublePdS_iii_param_2,
	.param .u32 _Z35extract_hh_tau_c_kernel_real_doublePdS_iii_param_3,
	.param .u32 _Z35extract_hh_tau_c_kernel_real_doublePdS_iii_param_4
)
{
	.reg .pred 	%p<3>;
	.reg .b32 	%r<9>;
	.reg .b64 	%rd<11>;
	.reg .b64 	%fd<2>;

	ld.param.u64 	%rd2, [_Z35extract_hh_tau_c_kernel_real_doublePdS_iii_param_0];
	ld.param.u64 	%rd3, [_Z35extract_hh_tau_c_kernel_real_doublePdS_iii_param_1];
	ld.param.u32 	%r2, [_Z35extract_hh_tau_c_kernel_real_doublePdS_iii_param_2];
	ld.param.u32 	%r4, [_Z35extract_hh_tau_c_kernel_real_doublePdS_iii_param_3];
	ld.param.u32 	%r3, [_Z35extract_hh_tau_c_kernel_real_doublePdS_iii_param_4];
	mov.u32 	%r5, %ctaid.x;
	mov.u32 	%r6, %ntid.x;
	mov.u32 	%r7, %tid.x;
	mad.lo.s32 	%r1, %r5, %r6, %r7;
	setp.ge.s32 	%p1, %r1, %r4;
	@%p1 bra 	$L__BB2_4;
	cvta.to.global.u64 	%rd4, %rd2;
	cvta.to.global.u64 	%rd5, %rd3;
	mul.lo.s32 	%r8, %r2, %r1;
	mul.wide.s32 	%rd6, %r8, 8;
	add.s64 	%rd1, %rd4, %rd6;
	ld.global.f64 	%fd1, [%rd1];
	mul.wide.s32 	%rd7, %r1, 8;
	add.s64 	%rd8, %rd5, %rd7;
	st.global.f64 	[%rd8], %fd1;
	setp.ne.s32 	%p2, %r3, 0;
	@%p2 bra 	$L__BB2_3;
	mov.b64 	%rd10, 4607182418800017408;
	st.global.u64 	[%rd1], %rd10;
	bra.uni 	$L__BB2_4;
$L__BB2_3:
	mov.b64 	%rd9, 0;
	st.global.u64 	[%rd1], %rd9;
$L__BB2_4:
	ret;

}
	// .globl	_Z28my_pack_c_kernel_real_singleiiiiiPfS_i
.visible .entry _Z28my_pack_c_kernel_real_singleiiiiiPfS_i(
	.param .u32 _Z28my_pack_c_kernel_real_singleiiiiiPfS_i_param_0,
	.param .u32 _Z28my_pack_c_kernel_real_singleiiiiiPfS_i_param_1,
	.param .u32 _Z28my_pack_c_kernel_real_singleiiiiiPfS_i_param_2,
	.param .u32 _Z28my_pack_c_kernel_real_singleiiiiiPfS_i_param_3,
	.param .u32 _Z28my_pack_c_kernel_real_singleiiiiiPfS_i_param_4,
	.param .u64 .ptr .align 1 _Z28my_pack_c_kernel_real_singleiiiiiPfS_i_param_5,
	.param .u64 .ptr .align 1 _Z28my_pack_c_kernel_real_singleiiiiiPfS_i_param_6,
	.param .u32 _Z28my_pack_c_kernel_real_singleiiiiiPfS_i_param_7
)
{
	.reg .pred 	%p<2>;
	.reg .b32 	%r<18>;
	.reg .b32 	%f<2>;
	.reg .b64 	%rd<17>;

	ld.param.u32 	%r4, [_Z28my_pack_c_kernel_real_singleiiiiiPfS_i_param_0];
	ld.param.u32 	%r8, [_Z28my_pack_c_kernel_real_singleiiiiiPfS_i_param_1];
	ld.param.u32 	%r5, [_Z28my_pack_c_kernel_real_singleiiiiiPfS_i_param_2];
	ld.param.u32 	%r6, [_Z28my_pack_c_kernel_real_singleiiiiiPfS_i_param_3];
	ld.param.u32 	%r7, [_Z28my_pack_c_kernel_real_singleiiiiiPfS_i_param_4];
	ld.param.u64 	%rd1, [_Z28my_pack_c_kernel_real_singleiiiiiPfS_i_param_5];
	ld.param.u64 	%rd2, [_Z28my_pack_c_kernel_real_singleiiiiiPfS_i_param_6];
	ld.param.u32 	%r9, [_Z28my_pack_c_kernel_real_singleiiiiiPfS_i_param_7];
	mov.u32 	%r10, %ctaid.y;
	mov.u32 	%r11, %tid.x;
	mov.u32 	%r12, %ntid.x;
	mad.lo.s32 	%r1, %r9, %r12, %r11;
	mul.lo.s32 	%r2, %r5, %r10;
	add.s32 	%r3, %r1, %r2;
	setp.ge.s32 	%p1, %r3, %r8;
	@%p1 bra 	$L__BB3_2;
	cvta.to.global.u64 	%rd3, %rd1;
	cvta.to.global.u64 	%rd4, %rd2;
	cvt.s64.s32 	%rd5, %r1;
	mov.u32 	%r13, %ctaid.x;
	add.s32 	%r14, %r4, %r13;
	mul.lo.s32 	%r15, %r5, %r14;
	cvt.u64.u32 	%rd6, %r15;
	mul.lo.s32 	%r16, %r2, %r6;
	cvt.s64.s32 	%rd7, %r16;
	add.s64 	%rd8, %rd7, %rd6;
	add.s64 	%rd9, %rd8, %rd5;
	shl.b64 	%rd10, %rd9, 2;
	add.s64 	%rd11, %rd3, %rd10;
	ld.global.f32 	%f1, [%rd11];
	cvt.s64.s32 	%rd12, %r3;
	mul.lo.s32 	%r17, %r7, %r13;
	cvt.u64.u32 	%rd13, %r17;
	add.s64 	%rd14, %rd12, %rd13;
	shl.b64 	%rd15, %rd14, 2;
	add.s64 	%rd16, %rd4, %rd15;
	st.global.f32 	[%rd16], %f1;
$L__BB3_2:
	ret;

}
	// .globl	_Z30my_unpack_c_kernel_real_singleiiiiiPfS_i
.visible .entry _Z30my_unpack_c_kernel_real_singleiiiiiPfS_i(
	.param .u32 _Z30my_unpack_c_kernel_real_singleiiiiiPfS_i_param_0,
	.param .u32 _Z30my_unpack_c_kernel_real_singleiiiiiPfS_i_param_1,
	.param .u32 _Z30my_unpack_c_kernel_real_singleiiiiiPfS_i_param_2,
	.param .u32 _Z30my_unpack_c_kernel_real_singleiiiiiPfS_i_param_3,
	.param .u32 _Z30my_unpack_c_kernel_real_singleiiiiiPfS_i_param_4,
	.param .u64 .ptr .align 1 _Z30my_unpack_c_kernel_real_singleiiiiiPfS_i_param_5,
	.param .u64 .ptr .align 1 _Z30my_unpack_c_kernel_real_singleiiiiiPfS_i_param_6,
	.param .u32 _Z30my_unpack_c_kernel_real_singleiiiiiPfS_i_param_7
)
{
	.reg .pred 	%p<2>;
	.reg .b32 	%r<19>;
	.reg .b32 	%f<2>;
	.reg .b64 	%rd<12>;

	ld.param.u32 	%r4, [_Z30my_unpack_c_kernel_real_singleiiiiiPfS_i_param_0];
	ld.param.u32 	%r8, [_Z30my_unpack_c_kernel_real_singleiiiiiPfS_i_param_1];
	ld.param.u32 	%r5, [_Z30my_unpack_c_kernel_real_singleiiiiiPfS_i_param_2];
	ld.param.u32 	%r6, [_Z30my_unpack_c_kernel_real_singleiiiiiPfS_i_param_3];
	ld.param.u32 	%r7, [_Z30my_unpack_c_kernel_real_singleiiiiiPfS_i_param_4];
	ld.param.u64 	%rd1, [_Z30my_unpack_c_kernel_real_singleiiiiiPfS_i_param_5];
	ld.param.u64 	%rd2, [_Z30my_unpack_c_kernel_real_singleiiiiiPfS_i_param_6];
	ld.param.u32 	%r9, [_Z30my_unpack_c_kernel_real_singleiiiiiPfS_i_param_7];
	mov.u32 	%r10, %ctaid.y;
	mov.u32 	%r11, %tid.x;
	mov.u32 	%r12, %ntid.x;
	mad.lo.s32 	%r1, %r9, %r12, %r11;
	mul.lo.s32 	%r2, %r5, %r10;
	add.s32 	%r3, %r1, %r2;
	setp.ge.s32 	%p1, %r3, %r8;
	@%p1 bra 	$L__BB4_2;
	cvta.to.global.u64 	%rd3, %rd1;
	cvta.to.global.u64 	%rd4, %rd2;
	cvt.s64.s32 	%rd5, %r3;
	mov.u32 	%r13, %ctaid.x;
	mul.lo.s32 	%r14, %r7, %r13;
	cvt.u64.u32 	%rd6, %r14;
	add.s64 	%rd7, %rd5, %rd6;
	shl.b64 	%rd8, %rd7, 2;
	add.s64 	%rd9, %rd3, %rd8;
	ld.global.f32 	%f1, [%rd9];
	add.s32 	%r15, %r4, %r13;
	mul.lo.s32 	%r16, %r5, %r15;
	mad.lo.s32 	%r17, %r2, %r6, %r16;
	add.s32 	%r18, %r17, %r1;
	mul.wide.u32 	%rd10, %r18, 4;
	add.s64 	%rd11, %rd4, %rd10;
	st.global.f32 	[%rd11], %f1;
$L__BB4_2:
	ret;

}
	// .globl	_Z35extract_hh_tau_c_kernel_real_singlePfS_iii
.visible .entry _Z35extract_hh_tau_c_kernel_real_singlePfS_iii(
	.param .u64 .ptr .align 1 _Z35extract_hh_tau_c_kernel_real_singlePfS_iii_param_0,
	.param .u64 .ptr .align 1 _Z35extract_hh_tau_c_kernel_real_singlePfS_iii_param_1,
	.param .u32 _Z35extract_hh_tau_c_kernel_real_singlePfS_iii_param_2,
	.param .u32 _Z35extract_hh_tau_c_kernel_real_singlePfS_iii_param_3,
	.param .u32 _Z35extract_hh_tau_c_kernel_real_singlePfS_iii_param_4
)
{
	.reg .pred 	%p<3>;
	.reg .b32 	%r<11>;
	.reg .b32 	%f<2>;
	.reg .b64 	%rd<9>;

	ld.param.u64 	%rd2, [_Z35extract_hh_tau_c_kernel_real_singlePfS_iii_param_0];
	ld.param.u64 	%rd3, [_Z35extract_hh_tau_c_kernel_real_singlePfS_iii_param_1];
	ld.param.u32 	%r2, [_Z35extract_hh_tau_c_kernel_real_singlePfS_iii_param_2];
	ld.param.u32 	%r4, [_Z35extract_hh_tau_c_kernel_real_singlePfS_iii_param_3];
	ld.param.u32 	%r3, [_Z35extract_hh_tau_c_kernel_real_singlePfS_iii_param_4];
	mov.u32 	%r5, %ctaid.x;
	mov.u32 	%r6, %ntid.x;
	mov.u32 	%r7, %tid.x;
	mad.lo.s32 	%r1, %r5, %r6, %r7;
	setp.ge.s32 	%p1, %r1, %r4;
	@%p1 bra 	$L__BB5_4;
	cvta.to.global.u64 	%rd4, %rd2;
	cvta.to.global.u64 	%rd5, %rd3;
	mul.lo.s32 	%r8, %r2, %r1;
	mul.wide.s32 	%rd6, %r8, 4;
	add.s64 	%rd1, %rd4, %rd6;
	ld.global.f32 	%f1, [%rd1];
	mul.wide.s32 	%rd7, %r1, 4;
	add.s64 	%rd8, %rd5, %rd7;
	st.global.f32 	[%rd8], %f1;
	setp.ne.s32 	%p2, %r3, 0;
	@%p2 bra 	$L__BB5_3;
	mov.b32 	%r10, 1065353216;
	st.global.u32 	[%rd1], %r10;
	bra.uni 	$L__BB5_4;
$L__BB5_3:
	mov.b32 	%r9, 0;
	st.global.u32 	[%rd1], %r9;
$L__BB5_4:
	ret;

}
	// .globl	_Z31my_pack_c_kernel_complex_doubleiiiiiP7double2S0_i
.visible .entry _Z31my_pack_c_kernel_complex_doubleiiiiiP7double2S0_i(
	.param .u32 _Z31my_pack_c_kernel_complex_doubleiiiiiP7double2S0_i_param_0,
	.param .u32 _Z31my_pack_c_kernel_complex_doubleiiiiiP7double2S0_i_param_1,
	.param .u32 _Z31my_pack_c_kernel_complex_doubleiiiiiP7double2S0_i_param_2,
	.param .u32 _Z31my_pack_c_kernel_complex_doubleiiiiiP7double2S0_i_param_3,
	.param .u32 _Z31my_pack_c_kernel_complex_doubleiiiiiP7double2S0_i_param_4,
	.param .u64 .ptr .align 1 _Z31my_pack_c_kernel_complex_doubleiiiiiP7double2S0_i_param_5,
	.param .u64 .ptr .align 1 _Z31my_pack_c_kernel_complex_doubleiiiiiP7double2S0_i_param_6,
	.param .u32 _Z31my_pack_c_kernel_complex_doubleiiiiiP7double2S0_i_param_7
)
{
	.reg .pred 	%p<2>;
	.reg .b32 	%r<19>;
	.reg .b64 	%rd<9>;
	.reg .b64 	%fd<3>;

	ld.param.u32 	%r4, [_Z31my_pack_c_kernel_complex_doubleiiiiiP7double2S0_i_param_0];
	ld.param.u32 	%r8, [_Z31my_pack_c_kernel_complex_doubleiiiiiP7double2S0_i_param_1];
	ld.param.u32 	%r5, [_Z31my_pack_c_kernel_complex_doubleiiiiiP7double2S0_i_param_2];
	ld.param.u32 	%r6, [_Z31my_pack_c_kernel_complex_doubleiiiiiP7double2S0_i_param_3];
	ld.param.u32 	%r7, [_Z31my_pack_c_kernel_complex_doubleiiiiiP7double2S0_i_param_4];
	ld.param.u64 	%rd1, [_Z31my_pack_c_kernel_complex_doubleiiiiiP7double2S0_i_param_5];
	ld.param.u64 	%rd2, [_Z31my_pack_c_kernel_complex_doubleiiiiiP7double2S0_i_param_6];
	ld.param.u32 	%r9, [_Z31my_pack_c_kernel_complex_doubleiiiiiP7double2S0_i_param_7];
	mov.u32 	%r10, %ctaid.y;
	mov.u32 	%r11, %tid.x;
	mov.u32 	%r12, %ntid.x;
	mad.lo.s32 	%r1, %r9, %r12, %r11;
	mul.lo.s32 	%r2, %r5, %r10;
	add.s32 	%r3, %r1, %r2;
	setp.ge.s32 	%p1, %r3, %r8;
	@%p1 bra 	$L__BB6_2;
	cvta.to.global.u64 	%rd3, %rd1;
	cvta.to.global.u64 	%rd4, %rd2;
	mov.u32 	%r13, %ctaid.x;
	add.s32 	%r14, %r4, %r13;
	mul.lo.s32 	%r15, %r5, %r14;
	mad.lo.s32 	%r16, %r2, %r6, %r15;
	add.s32 	%r17, %r16, %r1;
	mul.wide.u32 	%rd5, %r17, 16;
	add.s64 	%rd6, %rd3, %rd5;
	ld.global.v2.f64 	{%fd1, %fd2}, [%rd6];
	mad.lo.s32 	%r18, %r7, %r13, %r3;
	mul.wide.u32 	%rd7, %r18, 16;
	add.s64 	%rd8, %rd4, %rd7;
	st.global.v2.f64 	[%rd8], {%fd1, %fd2};
$L__BB6_2:
	ret;

}
	// .globl	_Z33my_unpack_c_kernel_complex_doubleiiiiiP7double2S0_i
.visible .entry _Z33my_unpack_c_kernel_complex_doubleiiiiiP7double2S0_i(
	.param .u32 _Z33my_unpack_c_kernel_complex_doubleiiiiiP7double2S0_i_param_0,
	.param .u32 _Z33my_unpack_c_kernel_complex_doubleiiiiiP7double2S0_i_param_1,
	.param .u32 _Z33my_unpack_c_kernel_complex_doubleiiiiiP7double2S0_i_param_2,
	.param .u32 _Z33my_unpack_c_kernel_complex_doubleiiiiiP7double2S0_i_param_3,
	.param .u32 _Z33my_unpack_c_kernel_complex_doubleiiiiiP7double2S0_i_param_4,
	.param .u64 .ptr .align 1 _Z33my_unpack_c_kernel_complex_doubleiiiiiP7double2S0_i_param_5,
	.param .u64 .ptr .align 1 _Z33my_unpack_c_kernel_complex_doubleiiiiiP7double2S0_i_param_6,
	.param .u32 _Z33my_unpack_c_kernel_complex_doubleiiiiiP7double2S0_i_param_7
)
{
	.reg .pred 	%p<2>;
	.reg .b32 	%r<19>;
	.reg .b64 	%rd<9>;
	.reg .b64 	%fd<3>;

	ld.param.u32 	%r4, [_Z33my_unpack_c_kernel_complex_doubleiiiiiP7double2S0_i_param_0];
	ld.param.u32 	%r8, [_Z33my_unpack_c_kernel_complex_doubleiiiiiP7double2S0_i_param_1];
	ld.param.u32 	%r5, [_Z33my_unpack_c_kernel_complex_doubleiiiiiP7double2S0_i_param_2];
	ld.param.u32 	%r6, [_Z33my_unpack_c_kernel_complex_doubleiiiiiP7double2S0_i_param_3];
	ld.param.u32 	%r7, [_Z33my_unpack_c_kernel_complex_doubleiiiiiP7double2S0_i_param_4];
	ld.param.u64 	%rd1, [_Z33my_unpack_c_kernel_complex_doubleiiiiiP7double2S0_i_param_5];
	ld.param.u64 	%rd2, [_Z33my_unpack_c_kernel_complex_doubleiiiiiP7double2S0_i_param_6];
	ld.param.u32 	%r9, [_Z33my_unpack_c_kernel_complex_doubleiiiiiP7double2S0_i_param_7];
	mov.u32 	%r10, %ctaid.y;
	mov.u32 	%r11, %tid.x;
	mov.u32 	%r12, %ntid.x;
	mad.lo.s32 	%r1, %r9, %r12, %r11;
	mul.lo.s32 	%r2, %r5, %r10;
	add.s32 	%r3, %r1, %r2;
	setp.ge.s32 	%p1, %r3, %r8;
	@%p1 bra 	$L__BB7_2;
	cvta.to.global.u64 	%rd3, %rd1;
	cvta.to.global.u64 	%rd4, %rd2;
	mov.u32 	%r13, %ctaid.x;
	mad.lo.s32 	%r14, %r7, %r13, %r3;
	mul.wide.u32 	%rd5, %r14, 16;
	add.s64 	%rd6, %rd3, %rd5;
	ld.global.v2.f64 	{%fd1, %fd2}, [%rd6];
	add.s32 	%r15, %r4, %r13;
	mul.lo.s32 	%r16, %r5, %r15;
	mad.lo.s32 	%r17, %r2, %r6, %r16;
	add.s32 	%r18, %r17, %r1;
	mul.wide.u32 	%rd7, %r18, 16;
	add.s64 	%rd8, %rd4, %rd7;
	st.global.v2.f64 	[%rd8], {%fd1, %fd2};
$L__BB7_2:
	ret;

}
	// .globl	_Z38extract_hh_tau_c_kernel_complex_doubleP7double2S0_iii
.visible .entry _Z38extract_hh_tau_c_kernel_complex_doubleP7double2S0_iii(
	.param .u64 .ptr .align 1 _Z38extract_hh_tau_c_kernel_complex_doubleP7double2S0_iii_param_0,
	.param .u64 .ptr .align 1 _Z38extract_hh_tau_c_kernel_complex_doubleP7double2S0_iii_param_1,
	.param .u32 _Z38extract_hh_tau_c_kernel_complex_doubleP7double2S0_iii_param_2,
	.param .u32 _Z38extract_hh_tau_c_kernel_complex_doubleP7double2S0_iii_param_3,
	.param .u32 _Z38extract_hh_tau_c_kernel_complex_doubleP7double2S0_iii_param_4
)
{
	.reg .pred 	%p<3>;
	.reg .b32 	%r<9>;
	.reg .b64 	%rd<9>;
	.reg .b64 	%fd<6>;

	ld.param.u64 	%rd2, [_Z38extract_hh_tau_c_kernel_complex_doubleP7double2S0_iii_param_0];
	ld.param.u64 	%rd3, [_Z38extract_hh_tau_c_kernel_complex_doubleP7double2S0_iii_param_1];
	ld.param.u32 	%r2, [_Z38extract_hh_tau_c_kernel_complex_doubleP7double2S0_iii_param_2];
	ld.param.u32 	%r4, [_Z38extract_hh_tau_c_kernel_complex_doubleP7double2S0_iii_param_3];
	ld.param.u32 	%r3, [_Z38extract_hh_tau_c_kernel_complex_doubleP7double2S0_iii_param_4];
	mov.u32 	%r5, %ctaid.x;
	mov.u32 	%r6, %ntid.x;
	mov.u32 	%r7, %tid.x;
	mad.lo.s32 	%r1, %r5, %r6, %r7;
	setp.ge.s32 	%p1, %r1, %r4;
	@%p1 bra 	$L__BB8_4;
	cvta.to.global.u64 	%rd4, %rd2;
	cvta.to.global.u64 	%rd5, %rd3;
	mul.wide.s32 	%rd6, %r1, 16;
	add.s64 	%rd7, %rd5, %rd6;
	mul.lo.s32 	%r8, %r2, %r1;
	mul.wide.s32 	%rd8, %r8, 16;
	add.s64 	%rd1, %rd4, %rd8;
	ld.global.v2.f64 	{%fd1, %fd2}, [%rd1];
	st.global.v2.f64 	[%rd7], {%fd1, %fd2};
	setp.ne.s32 	%p2, %r3, 0;
	@%p2 bra 	$L__BB8_3;
	mov.f64 	%fd4, 0d0000000000000000;
	mov.f64 	%fd5, 0d3FF0000000000000;
	st.global.v2.f64 	[%rd1], {%fd5, %fd4};
	bra.uni 	$L__BB8_4;
$L__BB8_3:
	mov.f64 	%fd3, 0d0000000000000000;
	st.global.v2.f64 	[%rd1], {%fd3, %fd3};
$L__BB8_4:
	ret;

}
	// .globl	_Z31my_pack_c_kernel_complex_singleiiiiiP6float2S0_i
.visible .entry _Z31my_pack_c_kernel_complex_singleiiiiiP6float2S0_i(
	.param .u32 _Z31my_pack_c_kernel_complex_singleiiiiiP6float2S0_i_param_0,
	.param .u32 _Z31my_pack_c_kernel_complex_singleiiiiiP6float2S0_i_param_1,
	.param .u32 _Z31my_pack_c_kernel_complex_singleiiiiiP6float2S0_i_param_2,
	.param .u32 _Z31my_pack_c_kernel_complex_singleiiiiiP6float2S0_i_param_3,
	.param .u32 _Z31my_pack_c_kernel_complex_singleiiiiiP6float2S0_i_param_4,
	.param .u64 .ptr .align 1 _Z31my_pack_c_kernel_complex_singleiiiiiP6float2S0_i_param_5,
	.param .u64 .ptr .align 1 _Z31my_pack_c_kernel_complex_singleiiiiiP6float2S0_i_param_6,
	.param .u32 _Z31my_pack_c_kernel_complex_singleiiiiiP6float2S0_i_param_7
)
{
	.reg .pred 	%p<2>;
	.reg .b32 	%r<19>;
	.reg .b32 	%f<3>;
	.reg .b64 	%rd<9>;

	ld.param.u32 	%r4, [_Z31my_pack_c_kernel_complex_singleiiiiiP6float2S0_i_param_0];
	ld.param.u32 	%r8, [_Z31my_pack_c_kernel_complex_singleiiiiiP6float2S0_i_param_1];
	ld.param.u32 	%r5, [_Z31my_pack_c_kernel_complex_singleiiiiiP6float2S0_i_param_2];
	ld.param.u32 	%r6, [_Z31my_pack_c_kernel_complex_singleiiiiiP6float2S0_i_param_3];
	ld.param.u32 	%r7, [_Z31my_pack_c_kernel_complex_singleiiiiiP6float2S0_i_param_4];
	ld.param.u64 	%rd1, [_Z31my_pack_c_kernel_complex_singleiiiiiP6float2S0_i_param_5];
	ld.param.u64 	%rd2, [_Z31my_pack_c_kernel_complex_singleiiiiiP6float2S0_i_param_6];
	ld.param.u32 	%r9, [_Z31my_pack_c_kernel_complex_singleiiiiiP6float2S0_i_param_7];
	mov.u32 	%r10, %ctaid.y;
	mov.u32 	%r11, %tid.x;
	mov.u32 	%r12, %ntid.x;
	mad.lo.s32 	%r1, %r9, %r12, %r11;
	mul.lo.s32 	%r2, %r5, %r10;
	add.s32 	%r3, %r1, %r2;
	setp.ge.s32 	%p1, %r3, %r8;
	@%p1 bra 	$L__BB9_2;
	cvta.to.global.u64 	%rd3, %rd1;
	cvta.to.global.u64 	%rd4, %rd2;
	mov.u32 	%r13, %ctaid.x;
	add.s32 	%r14, %r4, %r13;
	mul.lo.s32 	%r15, %r5, %r14;
	mad.lo.s32 	%r16, %r2, %r6, %r15;
	add.s32 	%r17, %r16, %r1;
	mul.wide.u32 	%rd5, %r17, 8;
	add.s64 	%rd6, %rd3, %rd5;
	ld.global.v2.f32 	{%f1, %f2}, [%rd6];
	mad.lo.s32 	%r18, %r7, %r13, %r3;
	mul.wide.u32 	%rd7, %r18, 8;
	add.s64 	%rd8, %rd4, %rd7;
	st.global.v2.f32 	[%rd8], {%f1, %f2};
$L__BB9_2:
	ret;

}
	// .globl	_Z33my_unpack_c_kernel_complex_singleiiiiiP6float2S0_i
.visible .entry _Z33my_unpack_c_kernel_complex_singleiiiiiP6float2S0_i(
	.param .u32 _Z33my_unpack_c_kernel_complex_singleiiiiiP6float2S0_i_param_0,
	.param .u32 _Z33my_unpack_c_kernel_complex_singleiiiiiP6float2S0_i_param_1,
	.param .u32 _Z33my_unpack_c_kernel_complex_singleiiiiiP6float2S0_i_param_2,
	.param .u32 _Z33my_unpack_c_kernel_complex_singleiiiiiP6float2S0_i_param_3,
	.param .u32 _Z33my_unpack_c_kernel_complex_singleiiiiiP6float2S0_i_param_4,
	.param .u64 .ptr .align 1 _Z33my_unpack_c_kernel_complex_singleiiiiiP6float2S0_i_param_5,
	.param .u64 .ptr .align 1 _Z33my_unpack_c_kernel_complex_singleiiiiiP6float2S0_i_param_6,
	.param .u32 _Z33my_unpack_c_kernel_complex_singleiiiiiP6float2S0_i_param_7
)
{
	.reg .pred 	%p<2>;
	.reg .b32 	%r<19>;
	.reg .b32 	%f<3>;
	.reg .b64 	%rd<9>;

	ld.param.u32 	%r4, [_Z33my_unpack_c_kernel_complex_singleiiiiiP6float2S0_i_param_0];
	ld.param.u32 	%r8, [_Z33my_unpack_c_kernel_complex_singleiiiiiP6float2S0_i_param_1];
	ld.param.u32 	%r5, [_Z33my_unpack_c_kernel_complex_singleiiiiiP6float2S0_i_param_2];
	ld.param.u32 	%r6, [_Z33my_unpack_c_kernel_complex_singleiiiiiP6float2S0_i_param_3];
	ld.param.u32 	%r7, [_Z33my_unpack_c_kernel_complex_singleiiiiiP6float2S0_i_param_4];
	ld.param.u64 	%rd1, [_Z33my_unpack_c_kernel_complex_singleiiiiiP6float2S0_i_param_5];
	ld.param.u64 	%rd2, [_Z33my_unpack_c_kernel_complex_singleiiiiiP6float2S0_i_param_6];
	ld.param.u32 	%r9, [_Z33my_unpack_c_kernel_complex_singleiiiiiP6float2S0_i_param_7];
	mov.u32 	%r10, %ctaid.y;
	mov.u32 	%r11, %tid.x;
	mov.u32 	%r12, %ntid.x;
	mad.lo.s32 	%r1, %r9, %r12, %r11;
	mul.lo.s32 	%r2, %r5, %r10;
	add.s32 	%r3, %r1, %r2;
	setp.ge.s32 	%p1, %r3, %r8;
	@%p1 bra 	$L__BB10_2;
	cvta.to.global.u64 	%rd3, %rd1;
	cvta.to.global.u64 	%rd4, %rd2;
	mov.u32 	%r13, %ctaid.x;
	mad.lo.s32 	%r14, %r7, %r13, %r3;
	mul.wide.u32 	%rd5, %r14, 8;
	add.s64 	%rd6, %rd3, %rd5;
	ld.global.v2.f32 	{%f1, %f2}, [%rd6];
	add.s32 	%r15, %r4, %r13;
	mul.lo.s32 	%r16, %r5, %r15;
	mad.lo.s32 	%r17, %r2, %r6, %r16;
	add.s32 	%r18, %r17, %r1;
	mul.wide.u32 	%rd7, %r18, 8;
	add.s64 	%rd8, %rd4, %rd7;
	st.global.v2.f32 	[%rd8], {%f1, %f2};
$L__BB10_2:
	ret;

}
	// .globl	_Z38extract_hh_tau_c_kernel_complex_singleP6float2S0_iii
.visible .entry _Z38extract_hh_tau_c_kernel_complex_singleP6float2S0_iii(
	.param .u64 .ptr .align 1 _Z38extract_hh_tau_c_kernel_complex_singleP6float2S0_iii_param_0,
	.param .u64 .ptr .align 1 _Z38extract_hh_tau_c_kernel_complex_singleP6float2S0_iii_param_1,
	.param .u32 _Z38extract_hh_tau_c_kernel_complex_singleP6float2S0_iii_param_2,
	.param .u32 _Z38extract_hh_tau_c_kernel_complex_singleP6float2S0_iii_param_3,
	.param .u32 _Z38extract_hh_tau_c_kernel_complex_singleP6float2S0_iii_param_4
)
{
	.reg .pred 	%p<3>;
	.reg .b32 	%r<9>;
	.reg .b32 	%f<6>;
	.reg .b64 	%rd<9>;

	ld.param.u64 	%rd2, [_Z38extract_hh_tau_c_kernel_complex_singleP6float2S0_iii_param_0];
	ld.param.u64 	%rd3, [_Z38extract_hh_tau_c_kernel_complex_singleP6float2S0_iii_param_1];
	ld.param.u32 	%r2, [_Z38extract_hh_tau_c_kernel_complex_singleP6float2S0_iii_param_2];
	ld.param.u32 	%r4, [_Z38extract_hh_tau_c_kernel_complex_singleP6float2S0_iii_param_3];
	ld.param.u32 	%r3, [_Z38extract_hh_tau_c_kernel_complex_singleP6float2S0_iii_param_4];
	mov.u32 	%r5, %ctaid.x;
	mov.u32 	%r6, %ntid.x;
	mov.u32 	%r7, %tid.x;
	mad.lo.s32 	%r1, %r5, %r6, %r7;
	setp.ge.s32 	%p1, %r1, %r4;
	@%p1 bra 	$L__BB11_4;
	cvta.to.global.u64 	%rd4, %rd2;
	cvta.to.global.u64 	%rd5, %rd3;
	mul.wide.s32 	%rd6, %r1, 8;
	add.s64 	%rd7, %rd5, %rd6;
	mul.lo.s32 	%r8, %r2, %r1;
	mul.wide.s32 	%rd8, %r8, 8;
	add.s64 	%rd1, %rd4, %rd8;
	ld.global.v2.f32 	{%f1, %f2}, [%rd1];
	st.global.v2.f32 	[%rd7], {%f1, %f2};
	setp.ne.s32 	%p2, %r3, 0;
	@%p2 bra 	$L__BB11_3;
	mov.f32 	%f4, 0f00000000;
	mov.f32 	%f5, 0f3F800000;
	st.global.v2.f32 	[%rd1], {%f5, %f4};
	bra.uni 	$L__BB11_4;
$L__BB11_3:
	mov.f32 	%f3, 0f00000000;
	st.global.v2.f32 	[%rd1], {%f3, %f3};
$L__BB11_4:
	ret;

}


// ===== COMPILED SASS (sm_100) =====

	.target	sm_100

	.elftype	@"ET_EXEC"


//--------------------- .note.nv.tkinfo           --------------------------
	.section	.note.nv.tkinfo,"",@"SHT_NOTE"
	.sectionflags	@"SHF_NOTE_NV_TKINFO"
	.tkinfo
        /*0018*/ 	.word	0x00000002
        /*0030*/ 	.string	""
        /*0030*/ 	.string	"ptxas"
        /*0030*/ 	.string	"Cuda compilation tools, release 13.0, V13.0.88"
        /*0030*/ 	.string	"Build cuda_13.0.r13.0/compiler.36424714_0"
        /*0030*/ 	.string	"-arch sm_100 -m 64 "



//--------------------- .note.nv.cuinfo           --------------------------
	.section	.note.nv.cuinfo,"",@"SHT_NOTE"
	.sectionflags	@"SHF_NOTE_NV_CUINFO"
        /*0018*/ 	.short	0x0002
        /*001a*/ 	.short	0x0064
        /*001c*/ 	.short	0x0082
	.zero		2


//--------------------- .nv.info                  --------------------------
	.section	.nv.info,"",@"SHT_CUDA_INFO"
	.align	4


	//----- nvinfo : EIATTR_REGCOUNT
	.align		4
        /*0000*/ 	.byte	0x04, 0x2f
        /*0002*/ 	.short	(.L_1 - .L_0)
	.align		4
.L_0:
        /*0004*/ 	.word	index@(_Z28my_pack_c_kernel_real_doubleiiiiiPdS_i)
        /*0008*/ 	.word	0x00000008


	//----- nvinfo : EIATTR_FRAME_SIZE
	.align		4
.L_1:
        /*000c*/ 	.byte	0x04, 0x11
        /*000e*/ 	.short	(.L_3 - .L_2)
	.align		4
.L_2:
        /*0010*/ 	.word	index@(_Z28my_pack_c_kernel_real_doubleiiiiiPdS_i)
        /*0014*/ 	.word	0x00000000


	//----- nvinfo : EIATTR_REGCOUNT
	.align		4
.L_3:
        /*0018*/ 	.byte	0x04, 0x2f
        /*001a*/ 	.short	(.L_5 - .L_4)
	.align		4
.L_4:
        /*001c*/ 	.word	index@(_Z30my_unpack_c_kernel_real_doubleiiiiiPdS_i)
        /*0020*/ 	.word	0x0000000a


	//----- nvinfo : EIATTR_FRAME_SIZE
	.align		4
.L_5:
        /*0024*/ 	.byte	0x04, 0x11
        /*0026*/ 	.short	(.L_7 - .L_6)
	.align		4
.L_6:
        /*0028*/ 	.word	index@(_Z30my_unpack_c_kernel_real_doubleiiiiiPdS_i)
        /*002c*/ 	.word	0x00000000


	//----- nvinfo : EIATTR_REGCOUNT
	.align		4
.L_7:
        /*0030*/ 	.byte	0x04, 0x2f
        /*0032*/ 	.short	(.L_9 - .L_8)
	.align		4
.L_8:
        /*0034*/ 	.word	index@(_Z35extract_hh_tau_c_kernel_real_doublePdS_iii)
        /*0038*/ 	.word	0x0000000c


	//----- nvinfo : EIATTR_FRAME_SIZE
	.align		4
.L_9:
        /*003c*/ 	.byte	0x04, 0x11
        /*003e*/ 	.short	(.L_11 - .L_10)
	.align		4
.L_10:
        /*0040*/ 	.word	index@(_Z35extract_hh_tau_c_kernel_real_doublePdS_iii)
        /*0044*/ 	.word	0x00000000


	//----- nvinfo : EIATTR_REGCOUNT
	.align		4
.L_11:
        /*0048*/ 	.byte	0x04, 0x2f
        /*004a*/ 	.short	(.L_13 - .L_12)
	.align		4
.L_12:
        /*004c*/ 	.word	index@(_Z28my_pack_c_kernel_real_singleiiiiiPfS_i)
        /*0050*/ 	.word	0x00000008


	//----- nvinfo : EIATTR_FRAME_SIZE
	.align		4
.L_13:
        /*0054*/ 	.byte	0x04, 0x11
        /*0056*/ 	.short	(.L_15 - .L_14)
	.align		4
.L_14:
        /*0058*/ 	.word	index@(_Z28my_pack_c_kernel_real_singleiiiiiPfS_i)
        /*005c*/ 	.word	0x00000000


	//----- nvinfo : EIATTR_REGCOUNT
	.align		4
.L_15:
        /*0060*/ 	.byte	0x04, 0x2f
        /*0062*/ 	.short	(.L_17 - .L_16)
	.align		4
.L_16:
        /*0064*/ 	.word	index@(_Z30my_unpack_c_kernel_real_singleiiiiiPfS_i)
        /*0068*/ 	.word	0x0000000a


	//----- nvinfo : EIATTR_FRAME_SIZE
	.align		4
.L_17:
        /*006c*/ 	.byte	0x04, 0x11
        /*006e*/ 	.short	(.L_19 - .L_18)
	.align		4
.L_18:
        /*0070*/ 	.word	index@(_Z30my_unpack_c_kernel_real_singleiiiiiPfS_i)
        /*0074*/ 	.word	0x00000000


	//----- nvinfo : EIATTR_REGCOUNT
	.align		4
.L_19:
        /*0078*/ 	.byte	0x04, 0x2f
        /*007a*/ 	.short	(.L_21 - .L_20)
	.align		4
.L_20:
        /*007c*/ 	.word	index@(_Z35extract_hh_tau_c_kernel_real_singlePfS_iii)
        /*0080*/ 	.word	0x0000000c


	//----- nvinfo : EIATTR_FRAME_SIZE
	.align		4
.L_21:
        /*0084*/ 	.byte	0x04, 0x11
        /*0086*/ 	.short	(.L_23 - .L_22)
	.align		4
.L_22:
        /*0088*/ 	.word	index@(_Z35extract_hh_tau_c_kernel_real_singlePfS_iii)
        /*008c*/ 	.word	0x00000000


	//----- nvinfo : EIATTR_REGCOUNT
	.align		4
.L_23:
        /*0090*/ 	.byte	0x04, 0x2f
        /*0092*/ 	.short	(.L_25 - .L_24)
	.align		4
.L_24:
        /*0094*/ 	.word	index@(_Z31my_pack_c_kernel_complex_doubleiiiiiP7double2S0_i)
        /*0098*/ 	.word	0x0000000e


	//----- nvinfo : EIATTR_FRAME_SIZE
	.align		4
.L_25:
        /*009c*/ 	.byte	0x04, 0x11
        /*009e*/ 	.short	(.L_27 - .L_26)
	.align		4
.L_26:
        /*00a0*/ 	.word	index@(_Z31my_pack_c_kernel_complex_doubleiiiiiP7double2S0_i)
        /*00a4*/ 	.word	0x00000000


	//----- nvinfo : EIATTR_REGCOUNT
	.align		4
.L_27:
        /*00a8*/ 	.byte	0x04, 0x2f
        /*00aa*/ 	.short	(.L_29 - .L_28)
	.align		4
.L_28:
        /*00ac*/ 	.word	index@(_Z33my_unpack_c_kernel_complex_doubleiiiiiP7double2S0_i)
        /*00b0*/ 	.word	0x0000000e


	//----- nvinfo : EIATTR_FRAME_SIZE
	.align		4
.L_29:
        /*00b4*/ 	.byte	0x04, 0x11
        /*00b6*/ 	.short	(.L_31 - .L_30)
	.align		4
.L_30:
        /*00b8*/ 	.word	index@(_Z33my_unpack_c_kernel_complex_doubleiiiiiP7double2S0_i)
        /*00bc*/ 	.word	0x00000000


	//----- nvinfo : EIATTR_REGCOUNT
	.align		4
.L_31:
        /*00c0*/ 	.byte	0x04, 0x2f
        /*00c2*/ 	.short	(.L_33 - .L_32)
	.align		4
.L_32:
        /*00c4*/ 	.word	index@(_Z38extract_hh_tau_c_kernel_complex_doubleP7double2S0_iii)
        /*00c8*/ 	.word	0x00000012


	//----- nvinfo : EIATTR_FRAME_SIZE
	.align		4
.L_33:
        /*00cc*/ 	.byte	0x04, 0x11
        /*00ce*/ 	.short	(.L_35 - .L_34)
	.align		4
.L_34:
        /*00d0*/ 	.word	index@(_Z38extract_hh_tau_c_kernel_complex_doubleP7double2S0_iii)
        /*00d4*/ 	.word	0x00000000


	//----- nvinfo : EIATTR_REGCOUNT
	.align		4
.L_35:
        /*00d8*/ 	.byte	0x04, 0x2f
        /*00da*/ 	.short	(.L_37 - .L_36)
	.align		4
.L_36:
        /*00dc*/ 	.word	index@(_Z31my_pack_c_kernel_complex_singleiiiiiP6float2S0_i)
        /*00e0*/ 	.word	0x0000000a


	//----- nvinfo : EIATTR_FRAME_SIZE
	.align		4
.L_37:
        /*00e4*/ 	.byte	0x04, 0x11
        /*00e6*/ 	.short	(.L_39 - .L_38)
	.align		4
.L_38:
        /*00e8*/ 	.word	index@(_Z31my_pack_c_kernel_complex_singleiiiiiP6float2S0_i)
        /*00ec*/ 	.word	0x00000000


	//----- nvinfo : EIATTR_REGCOUNT
	.align		4
.L_39:
        /*00f0*/ 	.byte	0x04, 0x2f
        /*00f2*/ 	.short	(.L_41 - .L_40)
	.align		4
.L_40:
        /*00f4*/ 	.word	index@(_Z33my_unpack_c_kernel_complex_singleiiiiiP6float2S0_i)
        /*00f8*/ 	.word	0x0000000a


	//----- nvinfo : EIATTR_FRAME_SIZE
	.align		4
.L_41:
        /*00fc*/ 	.byte	0x04, 0x11
        /*00fe*/ 	.short	(.L_43 - .L_42)
	.align		4
.L_42:
        /*0100*/ 	.word	index@(_Z33my_unpack_c_kernel_complex_singleiiiiiP6float2S0_i)
        /*0104*/ 	.word	0x00000000


	//----- nvinfo : EIATTR_REGCOUNT
	.align		4
.L_43:
        /*0108*/ 	.byte	0x04, 0x2f
        /*010a*/ 	.short	(.L_45 - .L_44)
	.align		4
.L_44:
        /*010c*/ 	.word	index@(_Z38extract_hh_tau_c_kernel_complex_singleP6float2S0_iii)
        /*0110*/ 	.word	0x0000000c


	//----- nvinfo : EIATTR_FRAME_SIZE
	.align		4
.L_45:
        /*0114*/ 	.byte	0x04, 0x11
        /*0116*/ 	.short	(.L_47 - .L_46)
	.align		4
.L_46:
        /*0118*/ 	.word	index@(_Z38extract_hh_tau_c_kernel_complex_singleP6float2S0_iii)
        /*011c*/ 	.word	0x00000000


	//----- nvinfo : EIATTR_MIN_STACK_SIZE
	.align		4
.L_47:
        /*0120*/ 	.byte	0x04, 0x12
        /*0122*/ 	.short	(.L_49 - .L_48)
	.align		4
.L_48:
        /*0124*/ 	.word	index@(_Z38extract_hh_tau_c_kernel_complex_singleP6float2S0_iii)
        /*0128*/ 	.word	0x00000000


	//----- nvinfo : EIATTR_MIN_STACK_SIZE
	.align		4
.L_49:
        /*012c*/ 	.byte	0x04, 0x12
        /*012e*/ 	.short	(.L_51 - .L_50)
	.align		4
.L_50:
        /*0130*/ 	.word	index@(_Z33my_unpack_c_kernel_complex_singleiiiiiP6float2S0_i)
        /*0134*/ 	.word	0x00000000


	//----- nvinfo : EIATTR_MIN_STACK_SIZE
	.align		4
.L_51:
        /*0138*/ 	.byte	0x04, 0x12
        /*013a*/ 	.short	(.L_53 - .L_52)
	.align		4
.L_52:
        /*013c*/ 	.word	index@(_Z31my_pack_c_kernel_complex_singleiiiiiP6float2S0_i)
        /*0140*/ 	.word	0x00000000


	//----- nvinfo : EIATTR_MIN_STACK_SIZE
	.align		4
.L_53:
        /*0144*/ 	.byte	0x04, 0x12
        /*0146*/ 	.short	(.L_55 - .L_54)
	.align		4
.L_54:
        /*0148*/ 	.word	index@(_Z38extract_hh_tau_c_kernel_complex_doubleP7double2S0_iii)
        /*014c*/ 	.word	0x00000000


	//----- nvinfo : EIATTR_MIN_STACK_SIZE
	.align		4
.L_55:
        /*0150*/ 	.byte	0x04, 0x12
        /*0152*/ 	.short	(.L_57 - .L_56)
	.align		4
.L_56:
        /*0154*/ 	.word	index@(_Z33my_unpack_c_kernel_complex_doubleiiiiiP7double2S0_i)
        /*0158*/ 	.word	0x00000000


	//----- nvinfo : EIATTR_MIN_STACK_SIZE
	.align		4
.L_57:
        /*015c*/ 	.byte	0x04, 0x12
        /*015e*/ 	.short	(.L_59 - .L_58)
	.align		4
.L_58:
        /*0160*/ 	.word	index@(_Z31my_pack_c_kernel_complex_doubleiiiiiP7double2S0_i)
        /*0164*/ 	.word	0x00000000


	//----- nvinfo : EIATTR_MIN_STACK_SIZE
	.align		4
.L_59:
        /*0168*/ 	.byte	0x04, 0x12
        /*016a*/ 	.short	(.L_61 - .L_60)
	.align		4
.L_60:
        /*016c*/ 	.word	index@(_Z35extract_hh_tau_c_kernel_real_singlePfS_iii)
        /*0170*/ 	.word	0x00000000


	//----- nvinfo : EIATTR_MIN_STACK_SIZE
	.align		4
.L_61:
        /*0174*/ 	.byte	0x04, 0x12
        /*0176*/ 	.short	(.L_63 - .L_62)
	.align		4
.L_62:
        /*0178*/ 	.word	index@(_Z30my_unpack_c_kernel_real_singleiiiiiPfS_i)
        /*017c*/ 	.word	0x00000000


	//----- nvinfo : EIATTR_MIN_STACK_SIZE
	.align		4
.L_63:
        /*0180*/ 	.byte	0x04, 0x12
        /*0182*/ 	.short	(.L_65 - .L_64)
	.align		4
.L_64:
        /*0184*/ 	.word	index@(_Z28my_pack_c_kernel_real_singleiiiiiPfS_i)
        /*0188*/ 	.word	0x00000000


	//----- nvinfo : EIATTR_MIN_STACK_SIZE
	.align		4
.L_65:
        /*018c*/ 	.byte	0x04, 0x12
        /*018e*/ 	.short	(.L_67 - .L_66)
	.align		4
.L_66:
        /*0190*/ 	.word	index@(_Z35extract_hh_tau_c_kernel_real_doublePdS_iii)
        /*0194*/ 	.word	0x00000000


	//----- nvinfo : EIATTR_MIN_STACK_SIZE
	.align		4
.L_67:
        /*0198*/ 	.byte	0x04, 0x12
        /*019a*/ 	.short	(.L_69 - .L_68)
	.align		4
.L_68:
        /*019c*/ 	.word	index@(_Z30my_unpack_c_kernel_real_doubleiiiiiPdS_i)
        /*01a0*/ 	.word	0x00000000


	//----- nvinfo : EIATTR_MIN_STACK_SIZE
	.align		4
.L_69:
        /*01a4*/ 	.byte	0x04, 0x12
        /*01a6*/ 	.short	(.L_71 - .L_70)
	.align		4
.L_70:
        /*01a8*/ 	.word	index@(_Z28my_pack_c_kernel_real_doubleiiiiiPdS_i)
        /*01ac*/ 	.word	0x00000000
.L_71:


//--------------------- .nv.compat                --------------------------
	.section	.nv.compat,"",@"SHT_CUDA_COMPAT_INFO"
	.align	4
        /*0000*/ 	.byte	0x02, 0x09, 0x00, 0x00, 0x02, 0x02, 0x01, 0x00, 0x02, 0x05, 0x05, 0x00, 0x03, 0x07, 0x01, 0x01
        /*0010*/ 	.byte	0x02, 0x03, 0x00, 0x00, 0x02, 0x06, 0x01, 0x00, 0x04, 0x0b, 0x08, 0x00, 0x09, 0x00, 0x00, 0x00
        /*0020*/ 	.byte	0x00, 0x00, 0x00, 0x00


//--------------------- .nv.info._Z38extract_hh_tau_c_kernel_complex_singleP6float2S0_iii --------------------------
	.section	.nv.info._Z38extract_hh_tau_c_kernel_complex_singleP6float2S0_iii,"",@"SHT_CUDA_INFO"
	.sectionflags	@""
	.align	4


	//----- nvinfo : EIATTR_CUDA_API_VERSION
	.align		4
        /*0000*/ 	.byte	0x04, 0x37
        /*0002*/ 	.short	(.L_73 - .L_72)
.L_72:
        /*0004*/ 	.word	0x00000082


	//----- nvinfo : EIATTR_KPARAM_INFO
	.align		4
.L_73:
        /*0008*/ 	.byte	0x04, 0x17
        /*000a*/ 	.short	(.L_75 - .L_74)
.L_74:
        /*000c*/ 	.word	0x00000000
        /*0010*/ 	.short	0x0004
        /*0012*/ 	.short	0x0018
        /*0014*/ 	.byte	0x00, 0xf0, 0x11, 0x00


	//----- nvinfo : EIATTR_KPARAM_INFO
	.align		4
.L_75:
        /*0018*/ 	.byte	0x04, 0x17
        /*001a*/ 	.short	(.L_77 - .L_76)
.L_76:
        /*001c*/ 	.word	0x00000000
        /*0020*/ 	.short	0x0003
        /*0022*/ 	.short	0x0014
        /*0024*/ 	.byte	0x00, 0xf0, 0x11, 0x00


	//----- nvinfo : EIATTR_KPARAM_INFO
	.align		4
.L_77:
        /*0028*/ 	.byte	0x04, 0x17
        /*002a*/ 	.short	(.L_79 - .L_78)
.L_78:
        /*002c*/ 	.word	0x00000000
        /*0030*/ 	.short	0x0002
        /*0032*/ 	.short	0x0010
        /*0034*/ 	.byte	0x00, 0xf0, 0x11, 0x00


	//----- nvinfo : EIATTR_KPARAM_INFO
	.align		4
.L_79:
        /*0038*/ 	.byte	0x04, 0x17
        /*003a*/ 	.short	(.L_81 - .L_80)
.L_80:
        /*003c*/ 	.word	0x00000000
        /*0040*/ 	.short	0x0001
        /*0042*/ 	.short	0x0008
        /*0044*/ 	.byte	0x00, 0xf5, 0x21, 0x00


	//----- nvinfo : EIATTR_KPARAM_INFO
	.align		4
.L_81:
        /*0048*/ 	.byte	0x04, 0x17
        /*004a*/ 	.short	(.L_83 - .L_82)
.L_82:
        /*004c*/ 	.word	0x00000000
        /*0050*/ 	.short	0x0000
        /*0052*/ 	.short	0x0000
        /*0054*/ 	.byte	0x00, 0xf5, 0x21, 0x00


	//----- nvinfo : EIATTR_SPARSE_MMA_MASK
	.align		4
.L_83:
        /*0058*/ 	.byte	0x03, 0x50
        /*005a*/ 	.short	0x0000


	//----- nvinfo : EIATTR_MAXREG_COUNT
	.align		4
        /*005c*/ 	.byte	0x03, 0x1b
        /*005e*/ 	.short	0x00ff


	//----- nvinfo : EIATTR_MERCURY_ISA_VERSION
	.align		4
        /*0060*/ 	.byte	0x03, 0x5f
        /*0062*/ 	.short	0x0101


	//----- nvinfo : EIATTR_VRC_CTA_INIT_COUNT
	.align		4
        /*0064*/ 	.byte	0x02, 0x4a
	.zero		1
	.zero		1


	//----- nvinfo : EIATTR_EXIT_INSTR_OFFSETS
	.align		4
        /*0068*/ 	.byte	0x04, 0x1c
        /*006a*/ 	.short	(.L_85 - .L_84)


	//   ....[0]....
.L_84:
        /*006c*/ 	.word	0x00000070


	//   ....[1]....
        /*0070*/ 	.word	0x00000160


	//   ....[2]....
        /*0074*/ 	.word	0x00000180


	//----- nvinfo : EIATTR_CBANK_PARAM_SIZE
	.align		4
.L_85:
        /*0078*/ 	.byte	0x03, 0x19
        /*007a*/ 	.short	0x001c


	//----- nvinfo : EIATTR_PARAM_CBANK
	.align		4
        /*007c*/ 	.byte	0x04, 0x0a
        /*007e*/ 	.short	(.L_87 - .L_86)
	.align		4
.L_86:
        /*0080*/ 	.word	index@(.nv.constant0._Z38extract_hh_tau_c_kernel_complex_singleP6float2S0_iii)
        /*0084*/ 	.short	0x0380
        /*0086*/ 	.short	0x001c


	//----- nvinfo : EIATTR_SW_WAR
	.align		4
.L_87:
        /*0088*/ 	.byte	0x04, 0x36
        /*008a*/ 	.short	(.L_89 - .L_88)
.L_88:
        /*008c*/ 	.word	0x00000008
.L_89:


//--------------------- .nv.info._Z33my_unpack_c_kernel_complex_singleiiiiiP6float2S0_i --------------------------
	.section	.nv.info._Z33my_unpack_c_kernel_complex_singleiiiiiP6float2S0_i,"",@"SHT_CUDA_INFO"
	.sectionflags	@""
	.align	4


	//----- nvinfo : EIATTR_CUDA_API_VERSION
	.align		4
        /*0000*/ 	.byte	0x04, 0x37
        /*0002*/ 	.short	(.L_91 - .L_90)
.L_90:
        /*0004*/ 	.word	0x00000082


	//----- nvinfo : EIATTR_KPARAM_INFO
	.align		4
.L_91:
        /*0008*/ 	.byte	0x04, 0x17
        /*000a*/ 	.short	(.L_93 - .L_92)
.L_92:
        /*000c*/ 	.word	0x00000000
        /*0010*/ 	.short	0x0007
        /*0012*/ 	.short	0x0028
        /*0014*/ 	.byte	0x00, 0xf0, 0x11, 0x00


	//----- nvinfo : EIATTR_KPARAM_INFO
	.align		4
.L_93:
        /*0018*/ 	.byte	0x04, 0x17
        /*001a*/ 	.short	(.L_95 - .L_94)
.L_94:
        /*001c*/ 	.word	0x00000000
        /*0020*/ 	.short	0x0006
        /*0022*/ 	.short	0x0020
        /*0024*/ 	.byte	0x00, 0xf5, 0x21, 0x00


	//----- nvinfo : EIATTR_KPARAM_INFO
	.align		4
.L_95:
        /*0028*/ 	.byte	0x04, 0x17
        /*002a*/ 	.short	(.L_97 - .L_96)
.L_96:
        /*002c*/ 	.word	0x00000000
        /*0030*/ 	.short	0x0005
        /*0032*/ 	.short	0x0018
        /*0034*/ 	.byte	0x00, 0xf5, 0x21, 0x00


	//----- nvinfo : EIATTR_KPARAM_INFO
	.align		4
.L_97:
        /*0038*/ 	.byte	0x04, 0x17
        /*003a*/ 	.short	(.L_99 - .L_98)
.L_98:
        /*003c*/ 	.word	0x00000000
        /*0040*/ 	.short	0x0004
        /*0042*/ 	.short	0x0010
        /*0044*/ 	.byte	0x00, 0xf0, 0x11, 0x00


	//----- nvinfo : EIATTR_KPARAM_INFO
	.align		4
.L_99:
        /*0048*/ 	.byte	0x04, 0x17
        /*004a*/ 	.short	(.L_101 - .L_100)
.L_100:
        /*004c*/ 	.word	0x00000000
        /*0050*/ 	.short	0x0003
        /*0052*/ 	.short	0x000c
        /*0054*/ 	.byte	0x00, 0xf0, 0x11, 0x00


	//----- nvinfo : EIATTR_KPARAM_INFO
	.align		4
.L_101:
        /*0058*/ 	.byte	0x04, 0x17
        /*005a*/ 	.short	(.L_103 - .L_102)
.L_102:
        /*005c*/ 	.word	0x00000000
        /*0060*/ 	.short	0x0002
        /*0062*/ 	.short	0x0008
        /*0064*/ 	.byte	0x00, 0xf0, 0x11, 0x00


	//----- nvinfo : EIATTR_KPARAM_INFO
	.align		4
.L_103:
        /*0068*/ 	.byte	0x04, 0x17
        /*006a*/ 	.short	(.L_105 - .L_104)
.L_104:
        /*006c*/ 	.word	0x00000000
        /*0070*/ 	.short	0x0001
        /*0072*/ 	.short	0x0004
        /*0074*/ 	.byte	0x00, 0xf0, 0x11, 0x00


	//----- nvinfo : EIATTR_KPARAM_INFO
	.align		4
.L_105:
        /*0078*/ 	.byte	0x04, 0x17
        /*007a*/ 	.short	(.L_107 - .L_106)
.L_106:
        /*007c*/ 	.word	0x00000000
        /*0080*/ 	.short	0x0000
        /*0082*/ 	.short	0x0000
        /*0084*/ 	.byte	0x00, 0xf0, 0x11, 0x00


	//----- nvinfo : EIATTR_SPARSE_MMA_MASK
	.align		4
.L_107:
        /*0088*/ 	.byte	0x03, 0x50
        /*008a*/ 	.short	0x0000


	//----- nvinfo : EIATTR_MAXREG_COUNT
	.align		4
        /*008c*/ 	.byte	0x03, 0x1b
        /*008e*/ 	.short	0x00ff


	//----- nvinfo : EIATTR_MERCURY_ISA_VERSION
	.align		4
        /*0090*/ 	.byte	0x03, 0x5f
        /*0092*/ 	.short	0x0101


	//----- nvinfo : EIATTR_VRC_CTA_INIT_COUNT
	.align		4
        /*0094*/ 	.byte	0x02, 0x4a
	.zero		1
	.zero		1


	//----- nvinfo : EIATTR_EXIT_INSTR_OFFSETS
	.align		4
        /*0098*/ 	.byte	0x04, 0x1c
        /*009a*/ 	.short	(.L_109 - .L_108)


	//   ....[0]....
.L_108:
        /*009c*/ 	.word	0x000000a0


	//   ....[1]....
        /*00a0*/ 	.word	0x000001a0


	//----- nvinfo : EIATTR_CBANK_PARAM_SIZE
	.align		4
.L_109:
        /*00a4*/ 	.byte	0x03, 0x19
        /*00a6*/ 	.short	0x002c


	//----- nvinfo : EIATTR_PARAM_CBANK
	.align		4
        /*00a8*/ 	.byte	0x04, 0x0a
        /*00aa*/ 	.short	(.L_111 - .L_110)
	.align		4
.L_110:
        /*00ac*/ 	.word	index@(.nv.constant0._Z33my_unpack_c_kernel_complex_singleiiiiiP6float2S0_i)
        /*00b0*/ 	.short	0x0380
        /*00b2*/ 	.short	0x002c


	//----- nvinfo : EIATTR_SW_WAR
	.align		4
.L_111:
        /*00b4*/ 	.byte	0x04, 0x36
        /*00b6*/ 	.short	(.L_113 - .L_112)
.L_112:
        /*00b8*/ 	.word	0x00000008
.L_113:


//--------------------- .nv.info._Z31my_pack_c_kernel_complex_singleiiiiiP6float2S0_i --------------------------
	.section	.nv.info._Z31my_pack_c_kernel_complex_singleiiiiiP6float2S0_i,"",@"SHT_CUDA_INFO"
	.sectionflags	@""
	.align	4


	//----- nvinfo : EIATTR_CUDA_API_VERSION
	.align		4
        /*0000*/ 	.byte	0x04, 0x37
        /*0002*/ 	.short	(.L_115 - .L_114)
.L_114:
        /*0004*/ 	.word	0x00000082


	//----- nvinfo : EIATTR_KPARAM_INFO
	.align		4
.L_115:
        /*0008*/ 	.byte	0x04, 0x17
        /*000a*/ 	.short	(.L_117 - .L_116)
.L_116:
        /*000c*/ 	.word	0x00000000
        /*0010*/ 	.short	0x0007
        /*0012*/ 	.short	0x0028
        /*0014*/ 	.byte	0x00, 0xf0, 0x11, 0x00


	//----- nvinfo : EIATTR_KPARAM_INFO
	.align		4
.L_117:
        /*0018*/ 	.byte	0x04, 0x17
        /*001a*/ 	.short	(.L_119 - .L_118)
.L_118:
        /*001c*/ 	.word	0x00000000
        /*0020*/ 	.short	0x0006
        /*0022*/ 	.short	0x0020
        /*0024*/ 	.byte	0x00, 0xf5, 0x21, 0x00


	//----- nvinfo : EIATTR_KPARAM_INFO
	.align		4
.L_119:
        /*0028*/ 	.byte	0x04, 0x17
        /*002a*/ 	.short	(.L_121 - .L_120)
.L_120:
        /*002c*/ 	.word	0x00000000
        /*0030*/ 	.short	0x0005
        /*0032*/ 	.short	0x0018
        /*0034*/ 	.byte	0x00, 0xf5, 0x21, 0x00


	//----- nvinfo : EIATTR_KPARAM_INFO
	.align		4
.L_121:
        /*0038*/ 	.byte	0x04, 0x17
        /*003a*/ 	.short	(.L_123 - .L_122)
.L_122:
        /*003c*/ 	.word	0x00000000
        /*0040*/ 	.short	0x0004
        /*0042*/ 	.short	0x0010
        /*0044*/ 	.byte	0x00, 0xf0, 0x11, 0x00


	//----- nvinfo : EIATTR_KPARAM_INFO
	.align		4
.L_123:
        /*0048*/ 	.byte	0x04, 0x17
        /*004a*/ 	.short	(.L_125 - .L_124)
.L_124:
        /*004c*/ 	.word	0x00000000
        /*0050*/ 	.short	0x0003
        /*0052*/ 	.short	0x000c
        /*0054*/ 	.byte	0x00, 0xf0, 0x11, 0x00


	//----- nvinfo : EIATTR_KPARAM_INFO
	.align		4
.L_125:
        /*0058*/ 	.byte	0x04, 0x17
        /*005a*/ 	.short	(.L_127 - .L_126)
.L_126:
        /*005c*/ 	.word	0x00000000
        /*0060*/ 	.short	0x0002
        /*0062*/ 	.short	0x0008
        /*0064*/ 	.byte	0x00, 0xf0, 0x11, 0x00


	//----- nvinfo : EIATTR_KPARAM_INFO
	.align		4
.L_127:
        /*0068*/ 	.byte	0x04, 0x17
        /*006a*/ 	.short	(.L_129 - .L_128)
.L_128:
        /*006c*/ 	.word	0x00000000
        /*0070*/ 	.short	0x0001
        /*0072*/ 	.short	0x0004
        /*0074*/ 	.byte	0x00, 0xf0, 0x11, 0x00


	//----- nvinfo : EIATTR_KPARAM_INFO
	.align		4
.L_129:
        /*0078*/ 	.byte	0x04, 0x17
        /*007a*/ 	.short	(.L_131 - .L_130)
.L_130:
        /*007c*/ 	.word	0x00000000
        /*0080*/ 	.short	0x0000
        /*0082*/ 	.short	0x0000
        /*0084*/ 	.byte	0x00, 0xf0, 0x11, 0x00


	//----- nvinfo : EIATTR_SPARSE_MMA_MASK
	.align		4
.L_131:
        /*0088*/ 	.byte	0x03, 0x50
        /*008a*/ 	.short	0x0000


	//----- nvinfo : EIATTR_MAXREG_COUNT
	.align		4
        /*008c*/ 	.byte	0x03, 0x1b
        /*008e*/ 	.short	0x00ff


	//----- nvinfo : EIATTR_MERCURY_ISA_VERSION
	.align		4
        /*0090*/ 	.byte	0x03, 0x5f
        /*0092*/ 	.short	0x0101


	//----- nvinfo : EIATTR_VRC_CTA_INIT_COUNT
	.align		4
        /*0094*/ 	.byte	0x02, 0x4a
	.zero		1
	.zero		1


	//----- nvinfo : EIATTR_EXIT_INSTR_OFFSETS
	.align		4
        /*0098*/ 	.byte	0x04, 0x1c
        /*009a*/ 	.short	(.L_133 - .L_132)


	//   ....[0]....
.L_132:
        /*009c*/ 	.word	0x000000a0


	//   ....[1]....
        /*00a0*/ 	.word	0x000001a0


	//----- nvinfo : EIATTR_CBANK_PARAM_SIZE
	.align		4
.L_133:
        /*00a4*/ 	.byte	0x03, 0x19
        /*00a6*/ 	.short	0x002c


	//----- nvinfo : EIATTR_PARAM_CBANK
	.align		4
        /*00a8*/ 	.byte	0x04, 0x0a
        /*00aa*/ 	.short	(.L_135 - .L_134)
	.align		4
.L_134:
        /*00ac*/ 	.word	index@(.nv.constant0._Z31my_pack_c_kernel_complex_singleiiiiiP6float2S0_i)
        /*00b0*/ 	.short	0x0380
        /*00b2*/ 	.short	0x002c


	//----- nvinfo : EIATTR_SW_WAR
	.align		4
.L_135:
        /*00b4*/ 	.byte	0x04, 0x36
        /*00b6*/ 	.short	(.L_137 - .L_136)
.L_136:
        /*00b8*/ 	.word	0x00000008
.L_137:


//--------------------- .nv.info._Z38extract_hh_tau_c_kernel_complex_doubleP7double2S0_iii --------------------------
	.section	.nv.info._Z38extract_hh_tau_c_kernel_complex_doubleP7double2S0_iii,"",@"SHT_CUDA_INFO"
	.sectionflags	@""
	.align	4


	//----- nvinfo : EIATTR_CUDA_API_VERSION
	.align		4
        /*0000*/ 	.byte	0x04, 0x37
        /*0002*/ 	.short	(.L_139 - .L_138)
.L_138:
        /*0004*/ 	.word	0x00000082


	//----- nvinfo : EIATTR_KPARAM_INFO
	.align		4
.L_139:
        /*0008*/ 	.byte	0x04, 0x17
        /*000a*/ 	.short	(.L_141 - .L_140)
.L_140:
        /*000c*/ 	.word	0x00000000
        /*0010*/ 	.short	0x0004
        /*0012*/ 	.short	0x0018
        /*0014*/ 	.byte	0x00, 0xf0, 0x11, 0x00


	//----- nvinfo : EIATTR_KPARAM_INFO
	.align		4
.L_141:
        /*0018*/ 	.byte	0x04, 0x17
        /*001a*/ 	.short	(.L_143 - .L_142)
.L_142:
        /*001c*/ 	.word	0x00000000
        /*0020*/ 	.short	0x0003
        /*0022*/ 	.short	0x0014
        /*0024*/ 	.byte	0x00, 0xf0, 0x11, 0x00


	//----- nvinfo : EIATTR_KPARAM_INFO
	.align		4
.L_143:
        /*0028*/ 	.byte	0x04, 0x17
        /*002a*/ 	.short	(.L_145 - .L_144)
.L_144:
        /*002c*/ 	.word	0x00000000
        /*0030*/ 	.short	0x0002
        /*0032*/ 	.short	0x0010
        /*0034*/ 	.byte	0x00, 0xf0, 0x11, 0x00


	//----- nvinfo : EIATTR_KPARAM_INFO
	.align		4
.L_145:
        /*0038*/ 	.byte	0x04, 0x17
        /*003a*/ 	.short	(.L_147 - .L_146)
.L_146:
        /*003c*/ 	.word	0x00000000
        /*0040*/ 	.short	0x0001
        /*0042*/ 	.short	0x0008
        /*0044*/ 	.byte	0x00, 0xf5, 0x21, 0x00


	//----- nvinfo : EIATTR_KPARAM_INFO
	.align		4
.L_147:
        /*0048*/ 	.byte	0x04, 0x17
        /*004a*/ 	.short	(.L_149 - .L_148)
.L_148:
        /*004c*/ 	.word	0x00000000
        /*0050*/ 	.short	0x0000
        /*0052*/ 	.short	0x0000
        /*0054*/ 	.byte	0x00, 0xf5, 0x21, 0x00


	//----- nvinfo : EIATTR_SPARSE_MMA_MASK
	.align		4
.L_149:
        /*0058*/ 	.byte	0x03, 0x50
        /*005a*/ 	.short	0x0000


	//----- nvinfo : EIATTR_MAXREG_COUNT
	.align		4
        /*005c*/ 	.byte	0x03, 0x1b
        /*005e*/ 	.short	0x00ff


	//----- nvinfo : EIATTR_MERCURY_ISA_VERSION
	.align		4
        /*0060*/ 	.byte	0x03, 0x5f
        /*0062*/ 	.short	0x0101


	//----- nvinfo : EIATTR_VRC_CTA_INIT_COUNT
	.align		4
        /*0064*/ 	.byte	0x02, 0x4a
	.zero		1
	.zero		1


	//----- nvinfo : EIATTR_EXIT_INSTR_OFFSETS
	.align		4
        /*0068*/ 	.byte	0x04, 0x1c
        /*006a*/ 	.short	(.L_151 - .L_150)


	//   ....[0]....
.L_150:
        /*006c*/ 	.word	0x00000070


	//   ....[1]....
        /*0070*/ 	.word	0x00000170


	//   ....[2]....
        /*0074*/ 	.word	0x00000190


	//----- nvinfo : EIATTR_CBANK_PARAM_SIZE
	.align		4
.L_151:
        /*0078*/ 	.byte	0x03, 0x19
        /*007a*/ 	.short	0x001c


	//----- nvinfo : EIATTR_PARAM_CBANK
	.align		4
        /*007c*/ 	.byte	0x04, 0x0a
        /*007e*/ 	.short	(.L_153 - .L_152)
	.align		4
.L_152:
        /*0080*/ 	.word	index@(.nv.constant0._Z38extract_hh_tau_c_kernel_complex_doubleP7double2S0_iii)
        /*0084*/ 	.short	0x0380
        /*0086*/ 	.short	0x001c


	//----- nvinfo : EIATTR_SW_WAR
	.align		4
.L_153:
        /*0088*/ 	.byte	0x04, 0x36
        /*008a*/ 	.short	(.L_155 - .L_154)
.L_154:
        /*008c*/ 	.word	0x00000008
.L_155:


//--------------------- .nv.info._Z33my_unpack_c_kernel_complex_doubleiiiiiP7double2S0_i --------------------------
	.section	.nv.info._Z33my_unpack_c_kernel_complex_doubleiiiiiP7double2S0_i,"",@"SHT_CUDA_INFO"
	.sectionflags	@""
	.align	4


	//----- nvinfo : EIATTR_CUDA_API_VERSION
	.align		4
        /*0000*/ 	.byte	0x04, 0x37
        /*0002*/ 	.short	(.L_157 - .L_156)
.L_156:
        /*0004*/ 	.word	0x00000082


	//----- nvinfo : EIATTR_KPARAM_INFO
	.align		4
.L_157:
        /*0008*/ 	.byte	0x04, 0x17
        /*000a*/ 	.short	(.L_159 - .L_158)
.L_158:
        /*000c*/ 	.word	0x00000000
        /*0010*/ 	.short	0x0007
        /*0012*/ 	.short	0x0028
        /*0014*/ 	.byte	0x00, 0xf0, 0x11, 0x00


	//----- nvinfo : EIATTR_KPARAM_INFO
	.align		4
.L_159:
        /*0018*/ 	.byte	0x04, 0x17
        /*001a*/ 	.short	(.L_161 - .L_160)
.L_160:
        /*001c*/ 	.word	0x00000000
        /*0020*/ 	.short	0x0006
        /*0022*/ 	.short	0x0020
        /*0024*/ 	.byte	0x00, 0xf5, 0x21, 0x00


	//----- nvinfo : EIATTR_KPARAM_INFO
	.align		4
.L_161:
        /*0028*/ 	.byte	0x04, 0x17
        /*002a*/ 	.short	(.L_163 - .L_162)
.L_162:
        /*002c*/ 	.word	0x00000000
        /*0030*/ 	.short	0x0005
        /*0032*/ 	.short	0x0018
        /*0034*/ 	.byte	0x00, 0xf5, 0x21, 0x00


	//----- nvinfo : EIATTR_KPARAM_INFO
	.align		4
.L_163:
        /*0038*/ 	.byte	0x04, 0x17
        /*003a*/ 	.short	(.L_165 - .L_164)
.L_164:
        /*003c*/ 	.word	0x00000000
        /*0040*/ 	.short	0x0004
        /*0042*/ 	.short	0x0010
        /*0044*/ 	.byte	0x00, 0xf0, 0x11, 0x00


	//----- nvinfo : EIATTR_KPARAM_INFO
	.align		4
.L_165:
        /*0048*/ 	.byte	0x04, 0x17
        /*004a*/ 	.short	(.L_167 - .L_166)
.L_166:
        /*004c*/ 	.word	0x00000000
        /*0050*/ 	.short	0x0003
        /*0052*/ 	.short	0x000c
        /*0054*/ 	.byte	0x00, 0xf0, 0x11, 0x00


	//----- nvinfo : EIATTR_KPARAM_INFO
	.align		4
.L_167:
        /*0058*/ 	.byte	0x04, 0x17
        /*005a*/ 	.short	(.L_169 - .L_168)
.L_168:
        /*005c*/ 	.word	0x00000000
        /*0060*/ 	.short	0x0002
        /*0062*/ 	.short	0x0008
        /*0064*/ 	.byte	0x00, 0xf0, 0x11, 0x00


	//----- nvinfo : EIATTR_KPARAM_INFO
	.align		4
.L_169:
        /*0068*/ 	.byte	0x04, 0x17
        /*006a*/ 	.short	(.L_171 - .L_170)
.L_170:
        /*006c*/ 	.word	0x00000000
        /*0070*/ 	.short	0x0001
        /*0072*/ 	.short	0x0004
        /*0074*/ 	.byte	0x00, 0xf0, 0x11, 0x00


	//----- nvinfo : EIATTR_KPARAM_INFO
	.align		4
.L_171:
        /*0078*/ 	.byte	0x04, 0x17
        /*007a*/ 	.short	(.L_173 - .L_172)
.L_172:
        /*007c*/ 	.word	0x00000000
        /*0080*/ 	.short	0x0000
        /*0082*/ 	.short	0x0000
        /*0084*/ 	.byte	0x00, 0xf0, 0x11, 0x00


	//----- nvinfo : EIATTR_SPARSE_MMA_MASK
	.align		4
.L_173:
        /*0088*/ 	.byte	0x03, 0x50
        /*008a*/ 	.short	0x0000


	//----- nvinfo : EIATTR_MAXREG_COUNT
	.align		4
        /*008c*/ 	.byte	0x03, 0x1b
        /*008e*/ 	.short	0x00ff


	//----- nvinfo : EIATTR_MERCURY_ISA_VERSION
	.align		4
        /*0090*/ 	.byte	0x03, 0x5f
        /*0092*/ 	.short	0x0101


	//----- nvinfo : EIATTR_VRC_CTA_INIT_COUNT
	.align		4
        /*0094*/ 	.byte	0x02, 0x4a
	.zero		1
	.zero		1


	//----- nvinfo : EIATTR_EXIT_INSTR_OFFSETS
	.align		4
        /*0098*/ 	.byte	0x04, 0x1c
        /*009a*/ 	.short	(.L_175 - .L_174)


	//   ....[0]....
.L_174:
        /*009c*/ 	.word	0x000000a0


	//   ....[1]....
        /*00a0*/ 	.word	0x000001a0


	//----- nvinfo : EIATTR_CBANK_PARAM_SIZE
	.align		4
.L_175:
        /*00a4*/ 	.byte	0x03, 0x19
        /*00a6*/ 	.short	0x002c


	//----- nvinfo : EIATTR_PARAM_CBANK
	.align		4
        /*00a8*/ 	.byte	0x04, 0x0a
        /*00aa*/ 	.short	(.L_177 - .L_176)
	.align		4
.L_176:
        /*00ac*/ 	.word	index@(.nv.constant0._Z33my_unpack_c_kernel_complex_doubleiiiiiP7double2S0_i)
        /*00b0*/ 	.short	0x0380
        /*00b2*/ 	.short	0x002c


	//----- nvinfo : EIATTR_SW_WAR
	.align		4
.L_177:
        /*00b4*/ 	.byte	0x04, 0x36
        /*00b6*/ 	.short	(.L_179 - .L_178)
.L_178:
        /*00b8*/ 	.word	0x00000008
.L_179:


//--------------------- .nv.info._Z31my_pack_c_kernel_complex_doubleiiiiiP7double2S0_i --------------------------
	.section	.nv.info._Z31my_pack_c_kernel_complex_doubleiiiiiP7double2S0_i,"",@"SHT_CUDA_INFO"
	.sectionflags	@""
	.align	4


	//----- nvinfo : EIATTR_CUDA_API_VERSION
	.align		4
        /*0000*/ 	.byte	0x04, 0x37
        /*0002*/ 	.short	(.L_181 - .L_180)
.L_180:
        /*0004*/ 	.word	0x00000082


	//----- nvinfo : EIATTR_KPARAM_INFO
	.align		4
.L_181:
        /*0008*/ 	.byte	0x04, 0x17
        /*000a*/ 	.short	(.L_183 - .L_182)
.L_182:
        /*000c*/ 	.word	0x00000000
        /*0010*/ 	.short	0x0007
        /*0012*/ 	.short	0x0028
        /*0014*/ 	.byte	0x00, 0xf0, 0x11, 0x00


	//----- nvinfo : EIATTR_KPARAM_INFO
	.align		4
.L_183:
        /*0018*/ 	.byte	0x04, 0x17
        /*001a*/ 	.short	(.L_185 - .L_184)
.L_184:
        /*001c*/ 	.word	0x00000000
        /*0020*/ 	.short	0x0006
        /*0022*/ 	.short	0x0020
        /*0024*/ 	.byte	0x00, 0xf5, 0x21, 0x00


	//----- nvinfo : EIATTR_KPARAM_INFO
	.align		4
.L_185:
        /*0028*/ 	.byte	0x04, 0x17
        /*002a*/ 	.short	(.L_187 - .L_186)
.L_186:
        /*002c*/ 	.word	0x00000000
        /*0030*/ 	.short	0x0005
        /*0032*/ 	.short	0x0018
        /*0034*/ 	.byte	0x00, 0xf5, 0x21, 0x00


	//----- nvinfo : EIATTR_KPARAM_INFO
	.align		4
.L_187:
        /*0038*/ 	.byte	0x04, 0x17
        /*003a*/ 	.short	(.L_189 - .L_188)
.L_188:
        /*003c*/ 	.word	0x00000000
        /*0040*/ 	.short	0x0004
        /*0042*/ 	.short	0x0010
        /*0044*/ 	.byte	0x00, 0xf0, 0x11, 0x00


	//----- nvinfo : EIATTR_KPARAM_INFO
	.align		4
.L_189:
        /*0048*/ 	.byte	0x04, 0x17
        /*004a*/ 	.short	(.L_191 - .L_190)
.L_190:
        /*004c*/ 	.word	0x00000000
        /*0050*/ 	.short	0x0003
        /*0052*/ 	.short	0x000c
        /*0054*/ 	.byte	0x00, 0xf0, 0x11, 0x00


	//----- nvinfo : EIATTR_KPARAM_INFO
	.align		4
.L_191:
        /*0058*/ 	.byte	0x04, 0x17
        /*005a*/ 	.short	(.L_193 - .L_192)
.L_192:
        /*005c*/ 	.word	0x00000000
        /*0060*/ 	.short	0x0002
        /*0062*/ 	.short	0x0008
        /*0064*/ 	.byte	0x00, 0xf0, 0x11, 0x00


	//----- nvinfo : EIATTR_KPARAM_INFO
	.align		4
.L_193:
        /*0068*/ 	.byte	0x04, 0x17
        /*006a*/ 	.short	(.L_195 - .L_194)
.L_194:
        /*006c*/ 	.word	0x00000000
        /*0070*/ 	.short	0x0001
        /*0072*/ 	.short	0x0004
        /*0074*/ 	.byte	0x00, 0xf0, 0x11, 0x00


	//----- nvinfo : EIATTR_KPARAM_INFO
	.align		4
.L_195:
        /*0078*/ 	.byte	0x04, 0x17
        /*007a*/ 	.short	(.L_197 - .L_196)
.L_196:
        /*007c*/ 	.word	0x00000000
        /*0080*/ 	.short	0x0000
        /*0082*/ 	.short	0x0000
        /*0084*/ 	.byte	0x00, 0xf0, 0x11, 0x00


	//----- nvinfo : EIATTR_SPARSE_MMA_MASK
	.align		4
.L_197:
        /*0088*/ 	.byte	0x03, 0x50
        /*008a*/ 	.short	0x0000


	//----- nvinfo : EIATTR_MAXREG_COUNT
	.align		4
        /*008c*/ 	.byte	0x03, 0x1b
        /*008e*/ 	.short	0x00ff


	//----- nvinfo : EIATTR_MERCURY_ISA_VERSION
	.align		4
        /*0090*/ 	.byte	0x03, 0x5f
        /*0092*/ 	.short	0x0101


	//----- nvinfo : EIATTR_VRC_CTA_INIT_COUNT
	.align		4
        /*0094*/ 	.byte	0x02, 0x4a
	.zero		1
	.zero		1


	//----- nvinfo : EIATTR_EXIT_INSTR_OFFSETS
	.align		4
        /*0098*/ 	.byte	0x04, 0x1c
        /*009a*/ 	.short	(.L_199 - .L_198)


	//   ....[0]....
.L_198:
        /*009c*/ 	.word	0x000000a0


	//   ....[1]....
        /*00a0*/ 	.word	0x000001a0


	//----- nvinfo : EIATTR_CBANK_PARAM_SIZE
	.align		4
.L_199:
        /*00a4*/ 	.byte	0x03, 0x19
        /*00a6*/ 	.short	0x002c


	//----- nvinfo : EIATTR_PARAM_CBANK
	.align		4
        /*00a8*/ 	.byte	0x04, 0x0a
        /*00aa*/ 	.short	(.L_201 - .L_200)
	.align		4
.L_200:
        /*00ac*/ 	.word	index@(.nv.constant0._Z31my_pack_c_kernel_complex_doubleiiiiiP7double2S0_i)
        /*00b0*/ 	.short	0x0380
        /*00b2*/ 	.short	0x002c


	//----- nvinfo : EIATTR_SW_WAR
	.align		4
.L_201:
        /*00b4*/ 	.byte	0x04, 0x36
        /*00b6*/ 	.short	(.L_203 - .L_202)
.L_202:
        /*00b8*/ 	.word	0x00000008
.L_203:


//--------------------- .nv.info._Z35extract_hh_tau_c_kernel_real_singlePfS_iii --------------------------
	.section	.nv.info._Z35extract_hh_tau_c_kernel_real_singlePfS_iii,"",@"SHT_CUDA_INFO"
	.sectionflags	@""
	.align	4


	//----- nvinfo : EIATTR_CUDA_API_VERSION
	.align		4
        /*0000*/ 	.byte	0x04, 0x37
        /*0002*/ 	.short	(.L_205 - .L_204)
.L_204:
        /*0004*/ 	.word	0x00000082


	//----- nvinfo : EIATTR_KPARAM_INFO
	.align		4
.L_205:
        /*0008*/ 	.byte	0x04, 0x17
        /*000a*/ 	.short	(.L_207 - .L_206)
.L_206:
        /*000c*/ 	.word	0x00000000
        /*0010*/ 	.short	0x0004
        /*0012*/ 	.short	0x0018
        /*0014*/ 	.byte	0x00, 0xf0, 0x11, 0x00


	//----- nvinfo : EIATTR_KPARAM_INFO
	.align		4
.L_207:
        /*0018*/ 	.byte	0x04, 0x17
        /*001a*/ 	.short	(.L_209 - .L_208)
.L_208:
        /*001c*/ 	.word	0x00000000
        /*0020*/ 	.short	0x0003
        /*0022*/ 	.short	0x0014
        /*0024*/ 	.byte	0x00, 0xf0, 0x11, 0x00


	//----- nvinfo : EIATTR_KPARAM_INFO
	.align		4
.L_209:
        /*0028*/ 	.byte	0x04, 0x17
        /*002a*/ 	.short	(.L_211 - .L_210)
.L_210:
        /*002c*/ 	.word	0x00000000
        /*0030*/ 	.short	0x0002
        /*0032*/ 	.short	0x0010
        /*0034*/ 	.byte	0x00, 0xf0, 0x11, 0x00


	//----- nvinfo : EIATTR_KPARAM_INFO
	.align		4
.L_211:
        /*0038*/ 	.byte	0x04, 0x17
        /*003a*/ 	.short	(.L_213 - .L_212)
.L_212:
        /*003c*/ 	.word	0x00000000
        /*0040*/ 	.short	0x0001
        /*0042*/ 	.short	0x0008
        /*0044*/ 	.byte	0x00, 0xf5, 0x21, 0x00


	//----- nvinfo : EIATTR_KPARAM_INFO
	.align		4
.L_213:
        /*0048*/ 	.byte	0x04, 0x17
        /*004a*/ 	.short	(.L_215 - .L_214)
.L_214:
        /*004c*/ 	.word	0x00000000
        /*0050*/ 	.short	0x0000
        /*0052*/ 	.short	0x0000
        /*0054*/ 	.byte	0x00, 0xf5, 0x21, 0x00


	//----- nvinfo : EIATTR_SPARSE_MMA_MASK
	.align		4
.L_215:
        /*0058*/ 	.byte	0x03, 0x50
        /*005a*/ 	.short	0x0000


	//----- nvinfo : EIATTR_MAXREG_COUNT
	.align		4
        /*005c*/ 	.byte	0x03, 0x1b
        /*005e*/ 	.short	0x00ff


	//----- nvinfo : EIATTR_MERCURY_ISA_VERSION
	.align		4
        /*0060*/ 	.byte	0x03, 0x5f
        /*0062*/ 	.short	0x0101


	//----- nvinfo : EIATTR_VRC_CTA_INIT_COUNT
	.align		4
        /*0064*/ 	.byte	0x02, 0x4a
	.zero		1
	.zero		1


	//----- nvinfo : EIATTR_EXIT_INSTR_OFFSETS
	.align		4
        /*0068*/ 	.byte	0x04, 0x1c
        /*006a*/ 	.short	(.L_217 - .L_216)


	//   ....[0]....
.L_216:
        /*006c*/ 	.word	0x00000070


	//   ....[1]....
        /*0070*/ 	.word	0x00000150


	//   ....[2]....
        /*0074*/ 	.word	0x00000170


	//----- nvinfo : EIATTR_CBANK_PARAM_SIZE
	.align		4
.L_217:
        /*0078*/ 	.byte	0x03, 0x19
        /*007a*/ 	.short	0x001c


	//----- nvinfo : EIATTR_PARAM_CBANK
	.align		4
        /*007c*/ 	.byte	0x04, 0x0a
        /*007e*/ 	.short	(.L_219 - .L_218)
	.align		4
.L_218:
        /*0080*/ 	.word	index@(.nv.constant0._Z35extract_hh_tau_c_kernel_real_singlePfS_iii)
        /*0084*/ 	.short	0x0380
        /*0086*/ 	.short	0x001c


	//----- nvinfo : EIATTR_SW_WAR
	.align		4
.L_219:
        /*0088*/ 	.byte	0x04, 0x36
        /*008a*/ 	.short	(.L_221 - .L_220)
.L_220:
        /*008c*/ 	.word	0x00000008
.L_221:


//--------------------- .nv.info._Z30my_unpack_c_kernel_real_singleiiiiiPfS_i --------------------------
	.section	.nv.info._Z30my_unpack_c_kernel_real_singleiiiiiPfS_i,"",@"SHT_CUDA_INFO"
	.sectionflags	@""
	.align	4


	//----- nvinfo : EIATTR_CUDA_API_VERSION
	.align		4
        /*0000*/ 	.byte	0x04, 0x37
        /*0002*/ 	.short	(.L_223 - .L_222)
.L_222:
        /*0004*/ 	.word	0x00000082


	//----- nvinfo : EIATTR_KPARAM_INFO
	.align		4
.L_223:
        /*0008*/ 	.byte	0x04, 0x17
        /*000a*/ 	.short	(.L_225 - .L_224)
.L_224:
        /*000c*/ 	.word	0x00000000
        /*0010*/ 	.short	0x0007
        /*0012*/ 	.short	0x0028
        /*0014*/ 	.byte	0x00, 0xf0, 0x11, 0x00


	//----- nvinfo : EIATTR_KPARAM_INFO
	.align		4
.L_225:
        /*0018*/ 	.byte	0x04, 0x17
        /*001a*/ 	.short	(.L_227 - .L_226)
.L_226:
        /*001c*/ 	.word	0x00000000
        /*0020*/ 	.short	0x0006
        /*0022*/ 	.short	0x0020
        /*0024*/ 	.byte	0x00, 0xf5, 0x21, 0x00


	//----- nvinfo : EIATTR_KPARAM_INFO
	.align		4
.L_227:
        /*0028*/ 	.byte	0x04, 0x17
        /*002a*/ 	.short	(.L_229 - .L_228)
.L_228:
        /*002c*/ 	.word	0x00000000
        /*0030*/ 	.short	0x0005
        /*0032*/ 	.short	0x0018
        /*0034*/ 	.byte	0x00, 0xf5, 0x21, 0x00


	//----- nvinfo : EIATTR_KPARAM_INFO
	.align		4
.L_229:
        /*0038*/ 	.byte	0x04, 0x17
        /*003a*/ 	.short	(.L_231 - .L_230)
.L_230:
        /*003c*/ 	.word	0x00000000
        /*0040*/ 	.short	0x0004
        /*0042*/ 	.short	0x0010
        /*0044*/ 	.byte	0x00, 0xf0, 0x11, 0x00


	//----- nvinfo : EIATTR_KPARAM_INFO
	.align		4
.L_231:
        /*0048*/ 	.byte	0x04, 0x17
        /*004a*/ 	.short	(.L_233 - .L_232)
.L_232:
        /*004c*/ 	.word	0x00000000
        /*0050*/ 	.short	0x0003
        /*0052*/ 	.short	0x000c
        /*0054*/ 	.byte	0x00, 0xf0, 0x11, 0x00


	//----- nvinfo : EIATTR_KPARAM_INFO
	.align		4
.L_233:
        /*0058*/ 	.byte	0x04, 0x17
        /*005a*/ 	.short	(.L_235 - .L_234)
.L_234:
        /*005c*/ 	.word	0x00000000
        /*0060*/ 	.short	0x0002
        /*0062*/ 	.short	0x0008
        /*0064*/ 	.byte	0x00, 0xf0, 0x11, 0x00


	//----- nvinfo : EIATTR_KPARAM_INFO
	.align		4
.L_235:
        /*0068*/ 	.byte	0x04, 0x17
        /*006a*/ 	.short	(.L_237 - .L_236)
.L_236:
        /*006c*/ 	.word	0x00000000
        /*0070*/ 	.short	0x0001
        /*0072*/ 	.short	0x0004
        /*0074*/ 	.byte	0x00, 0xf0, 0x11, 0x00


	//----- nvinfo : EIATTR_KPARAM_INFO
	.align		4
.L_237:
        /*0078*/ 	.byte	0x04, 0x17
        /*007a*/ 	.short	(.L_239 - .L_238)
.L_238:
        /*007c*/ 	.word	0x00000000
        /*0080*/ 	.short	0x0000
        /*0082*/ 	.short	0x0000
        /*0084*/ 	.byte	0x00, 0xf0, 0x11, 0x00


	//----- nvinfo : EIATTR_SPARSE_MMA_MASK
	.align		4
.L_239:
        /*0088*/ 	.byte	0x03, 0x50
        /*008a*/ 	.short	0x0000


	//----- nvinfo : EIATTR_MAXREG_COUNT
	.align		4
        /*008c*/ 	.byte	0x03, 0x1b
        /*008e*/ 	.short	0x00ff


	//----- nvinfo : EIATTR_MERCURY_ISA_VERSION
	.align		4
        /*0090*/ 	.byte	0x03, 0x5f
        /*0092*/ 	.short	0x0101


	//----- nvinfo : EIATTR_VRC_CTA_INIT_COUNT
	.align		4
        /*0094*/ 	.byte	0x02, 0x4a
	.zero		1
	.zero		1


	//----- nvinfo : EIATTR_EXIT_INSTR_OFFSETS
	.align		4
        /*0098*/ 	.byte	0x04, 0x1c
        /*009a*/ 	.short	(.L_241 - .L_240)


	//   ....[0]....
.L_240:
        /*009c*/ 	.word	0x000000a0


	//   ....[1]....
        /*00a0*/ 	.word	0x000001d0


	//----- nvinfo : EIATTR_CBANK_PARAM_SIZE
	.align		4
.L_241:
        /*00a4*/ 	.byte	0x03, 0x19
        /*00a6*/ 	.short	0x002c


	//----- nvinfo : EIATTR_PARAM_CBANK
	.align		4
        /*00a8*/ 	.byte	0x04, 0x0a
        /*00aa*/ 	.short	(.L_243 - .L_242)
	.align		4
.L_242:
        /*00ac*/ 	.word	index@(.nv.constant0._Z30my_unpack_c_kernel_real_singleiiiiiPfS_i)
        /*00b0*/ 	.short	0x0380
        /*00b2*/ 	.short	0x002c


	//----- nvinfo : EIATTR_SW_WAR
	.align		4
.L_243:
        /*00b4*/ 	.byte	0x04, 0x36
        /*00b6*/ 	.short	(.L_245 - .L_244)
.L_244:
        /*00b8*/ 	.word	0x00000008
.L_245:


//--------------------- .nv.info._Z28my_pack_c_kernel_real_singleiiiiiPfS_i --------------------------
	.section	.nv.info._Z28my_pack_c_kernel_real_singleiiiiiPfS_i,"",@"SHT_CUDA_INFO"
	.sectionflags	@""
	.align	4


	//----- nvinfo : EIATTR_CUDA_API_VERSION
	.align		4
        /*0000*/ 	.byte	0x04, 0x37
        /*0002*/ 	.short	(.L_247 - .L_246)
.L_246:
        /*0004*/ 	.word	0x00000082


	//----- nvinfo : EIATTR_KPARAM_INFO
	.align		4
.L_247:
        /*0008*/ 	.byte	0x04, 0x17
        /*000a*/ 	.short	(.L_249 - .L_248)
.L_248:
        /*000c*/ 	.word	0x00000000
        /*0010*/ 	.short	0x0007
        /*0012*/ 	.short	0x0028
        /*0014*/ 	.byte	0x00, 0xf0, 0x11, 0x00


	//----- nvinfo : EIATTR_KPARAM_INFO
	.align		4
.L_249:
        /*0018*/ 	.byte	0x04, 0x17
        /*001a*/ 	.short	(.L_251 - .L_250)
.L_250:
        /*001c*/ 	.word	0x00000000
        /*0020*/ 	.short	0x0006
        /*0022*/ 	.short	0x0020
        /*0024*/ 	.byte	0x00, 0xf5, 0x21, 0x00


	//----- nvinfo : EIATTR_KPARAM_INFO
	.align		4
.L_251:
        /*0028*/ 	.byte	0x04, 0x17
        /*002a*/ 	.short	(.L_253 - .L_252)
.L_252:
        /*002c*/ 	.word	0x00000000
        /*0030*/ 	.short	0x0005
        /*0032*/ 	.short	0x0018
        /*0034*/ 	.byte	0x00, 0xf5, 0x21, 0x00


	//----- nvinfo : EIATTR_KPARAM_INFO
	.align		4
.L_253:
        /*0038*/ 	.byte	0x04, 0x17
        /*003a*/ 	.short	(.L_255 - .L_254)
.L_254:
        /*003c*/ 	.word	0x00000000
        /*0040*/ 	.short	0x0004
        /*0042*/ 	.short	0x0010
        /*0044*/ 	.byte	0x00, 0xf0, 0x11, 0x00


	//----- nvinfo : EIATTR_KPARAM_INFO
	.align		4
.L_255:
        /*0048*/ 	.byte	0x04, 0x17
        /*004a*/ 	.short	(.L_257 - .L_256)
.L_256:
        /*004c*/ 	.word	0x00000000
        /*0050*/ 	.short	0x0003
        /*0052*/ 	.short	0x000c
        /*0054*/ 	.byte	0x00, 0xf0, 0x11, 0x00


	//----- nvinfo : EIATTR_KPARAM_INFO
	.align		4
.L_257:
        /*0058*/ 	.byte	0x04, 0x17
        /*005a*/ 	.short	(.L_259 - .L_258)
.L_258:
        /*005c*/ 	.word	0x00000000
        /*0060*/ 	.short	0x0002
        /*0062*/ 	.short	0x0008
        /*0064*/ 	.byte	0x00, 0xf0, 0x11, 0x00


	//----- nvinfo : EIATTR_KPARAM_INFO
	.align		4
.L_259:
        /*0068*/ 	.byte	0x04, 0x17
        /*006a*/ 	.short	(.L_261 - .L_260)
.L_260:
        /*006c*/ 	.word	0x00000000
        /*0070*/ 	.short	0x0001
        /*0072*/ 	.short	0x0004
        /*0074*/ 	.byte	0x00, 0xf0, 0x11, 0x00


	//----- nvinfo : EIATTR_KPARAM_INFO
	.align		4
.L_261:
        /*0078*/ 	.byte	0x04, 0x17
        /*007a*/ 	.short	(.L_263 - .L_262)
.L_262:
        /*007c*/ 	.word	0x00000000
        /*0080*/ 	.short	0x0000
        /*0082*/ 	.short	0x0000
        /*0084*/ 	.byte	0x00, 0xf0, 0x11, 0x00


	//----- nvinfo : EIATTR_SPARSE_MMA_MASK
	.align		4
.L_263:
        /*0088*/ 	.byte	0x03, 0x50
        /*008a*/ 	.short	0x0000


	//----- nvinfo : EIATTR_MAXREG_COUNT
	.align		4
        /*008c*/ 	.byte	0x03, 0x1b
        /*008e*/ 	.short	0x00ff


	//----- nvinfo : EIATTR_MERCURY_ISA_VERSION
	.align		4
        /*0090*/ 	.byte	0x03, 0x5f
        /*0092*/ 	.short	0x0101


	//----- nvinfo : EIATTR_VRC_CTA_INIT_COUNT
	.align		4
        /*0094*/ 	.byte	0x02, 0x4a
	.zero		1
	.zero		1


	//----- nvinfo : EIATTR_EXIT_INSTR_OFFSETS
	.align		4
        /*0098*/ 	.byte	0x04, 0x1c
        /*009a*/ 	.short	(.L_265 - .L_264)


	//   ....[0]....
.L_264:
        /*009c*/ 	.word	0x000000b0


	//   ....[1]....
        /*00a0*/ 	.word	0x00000230


	//----- nvinfo : EIATTR_CBANK_PARAM_SIZE
	.align		4
.L_265:
        /*00a4*/ 	.byte	0x03, 0x19
        /*00a6*/ 	.short	0x002c


	//----- nvinfo : EIATTR_PARAM_CBANK
	.align		4
        /*00a8*/ 	.byte	0x04, 0x0a
        /*00aa*/ 	.short	(.L_267 - .L_266)
	.align		4
.L_266:
        /*00ac*/ 	.word	index@(.nv.constant0._Z28my_pack_c_kernel_real_singleiiiiiPfS_i)
        /*00b0*/ 	.short	0x0380
        /*00b2*/ 	.short	0x002c


	//----- nvinfo : EIATTR_SW_WAR
	.align		4
.L_267:
        /*00b4*/ 	.byte	0x04, 0x36
        /*00b6*/ 	.short	(.L_269 - .L_268)
.L_268:
        /*00b8*/ 	.word	0x00000008
.L_269:


//--------------------- .nv.info._Z35extract_hh_tau_c_kernel_real_doublePdS_iii --------------------------
	.section	.nv.info._Z35extract_hh_tau_c_kernel_real_doublePdS_iii,"",@"SHT_CUDA_INFO"
	.sectionflags	@""
	.align	4


	//----- nvinfo : EIATTR_CUDA_API_VERSION
	.align		4
        /*0000*/ 	.byte	0x04, 0x37
        /*0002*/ 	.short	(.L_271 - .L_270)
.L_270:
        /*0004*/ 	.word	0x00000082


	//----- nvinfo : EIATTR_KPARAM_INFO
	.align		4
.L_271:
        /*0008*/ 	.byte	0x04, 0x17
        /*000a*/ 	.short	(.L_273 - .L_272)
.L_272:
        /*000c*/ 	.word	0x00000000
        /*0010*/ 	.short	0x0004
        /*0012*/ 	.short	0x0018
        /*0014*/ 	.byte	0x00, 0xf0, 0x11, 0x00


	//----- nvinfo : EIATTR_KPARAM_INFO
	.align		4
.L_273:
        /*0018*/ 	.byte	0x04, 0x17
        /*001a*/ 	.short	(.L_275 - .L_274)
.L_274:
        /*001c*/ 	.word	0x00000000
        /*0020*/ 	.short	0x0003
        /*0022*/ 	.short	0x0014
        /*0024*/ 	.byte	0x00, 0xf0, 0x11, 0x00


	//----- nvinfo : EIATTR_KPARAM_INFO
	.align		4
.L_275:
        /*0028*/ 	.byte	0x04, 0x17
        /*002a*/ 	.short	(.L_277 - .L_276)
.L_276:
        /*002c*/ 	.word	0x00000000
        /*0030*/ 	.short	0x0002
        /*0032*/ 	.short	0x0010
        /*0034*/ 	.byte	0x00, 0xf0, 0x11, 0x00


	//----- nvinfo : EIATTR_KPARAM_INFO
	.align		4
.L_277:
        /*0038*/ 	.byte	0x04, 0x17
        /*003a*/ 	.short	(.L_279 - .L_278)
.L_278:
        /*003c*/ 	.word	0x00000000
        /*0040*/ 	.short	0x0001
        /*0042*/ 	.short	0x0008
        /*0044*/ 	.byte	0x00, 0xf5, 0x21, 0x00


	//----- nvinfo : EIATTR_KPARAM_INFO
	.align		4
.L_279:
        /*0048*/ 	.byte	0x04, 0x17
        /*004a*/ 	.short	(.L_281 - .L_280)
.L_280:
        /*004c*/ 	.word	0x00000000
        /*0050*/ 	.short	0x0000
        /*0052*/ 	.short	0x0000
        /*0054*/ 	.byte	0x00, 0xf5, 0x21, 0x00


	//----- nvinfo : EIATTR_SPARSE_MMA_MASK
	.align		4
.L_281:
        /*0058*/ 	.byte	0x03, 0x50
        /*005a*/ 	.short	0x0000


	//----- nvinfo : EIATTR_MAXREG_COUNT
	.align		4
        /*005c*/ 	.byte	0x03, 0x1b
        /*005e*/ 	.short	0x00ff


	//----- nvinfo : EIATTR_MERCURY_ISA_VERSION
	.align		4
        /*0060*/ 	.byte	0x03, 0x5f
        /*0062*/ 	.short	0x0101


	//----- nvinfo : EIATTR_VRC_CTA_INIT_COUNT
	.align		4
        /*0064*/ 	.byte	0x02, 0x4a
	.zero		1
	.zero		1


	//----- nvinfo : EIATTR_EXIT_INSTR_OFFSETS
	.align		4
        /*0068*/ 	.byte	0x04, 0x1c
        /*006a*/ 	.short	(.L_283 - .L_282)


	//   ....[0]....
.L_282:
        /*006c*/ 	.word	0x00000070


	//   ....[1]....
        /*0070*/ 	.word	0x00000160


	//   ....[2]....
        /*0074*/ 	.word	0x00000180


	//----- nvinfo : EIATTR_CBANK_PARAM_SIZE
	.align		4
.L_283:
        /*0078*/ 	.byte	0x03, 0x19
        /*007a*/ 	.short	0x001c


	//----- nvinfo : EIATTR_PARAM_CBANK
	.align		4
        /*007c*/ 	.byte	0x04, 0x0a
        /*007e*/ 	.short	(.L_285 - .L_284)
	.align		4
.L_284:
        /*0080*/ 	.word	index@(.nv.constant0._Z35extract_hh_tau_c_kernel_real_doublePdS_iii)
        /*0084*/ 	.short	0x0380
        /*0086*/ 	.short	0x001c


	//----- nvinfo : EIATTR_SW_WAR
	.align		4
.L_285:
        /*0088*/ 	.byte	0x04, 0x36
        /*008a*/ 	.short	(.L_287 - .L_286)
.L_286:
        /*008c*/ 	.word	0x00000008
.L_287:


//--------------------- .nv.info._Z30my_unpack_c_kernel_real_doubleiiiiiPdS_i --------------------------
	.section	.nv.info._Z30my_unpack_c_kernel_real_doubleiiiiiPdS_i,"",@"SHT_CUDA_INFO"
	.sectionflags	@""
	.align	4


	//----- nvinfo : EIATTR_CUDA_API_VERSION
	.align		4
        /*0000*/ 	.byte	0x04, 0x37
        /*0002*/ 	.short	(.L_289 - .L_288)
.L_288:
        /*0004*/ 	.word	0x00000082


	//----- nvinfo : EIATTR_KPARAM_INFO
	.align		4
.L_289:
        /*0008*/ 	.byte	0x04, 0x17
        /*000a*/ 	.short	(.L_291 - .L_290)
.L_290:
        /*000c*/ 	.word	0x00000000
        /*0010*/ 	.short	0x0007
        /*0012*/ 	.short	0x0028
        /*0014*/ 	.byte	0x00, 0xf0, 0x11, 0x00


	//----- nvinfo : EIATTR_KPARAM_INFO
	.align		4
.L_291:
        /*0018*/ 	.byte	0x04, 0x17
        /*001a*/ 	.short	(.L_293 - .L_292)
.L_292:
        /*001c*/ 	.word	0x00000000
        /*0020*/ 	.short	0x0006
        /*0022*/ 	.short	0x0020
        /*0024*/ 	.byte	0x00, 0xf5, 0x21, 0x00


	//----- nvinfo : EIATTR_KPARAM_INFO
	.align		4
.L_293:
        /*0028*/ 	.byte	0x04, 0x17
        /*002a*/ 	.short	(.L_295 - .L_294)
.L_294:
        /*002c*/ 	.word	0x00000000
        /*0030*/ 	.short	0x0005
        /*0032*/ 	.short	0x0018
        /*0034*/ 	.byte	0x00, 0xf5, 0x21, 0x00


	//----- nvinfo : EIATTR_KPARAM_INFO
	.align		4
.L_295:
        /*0038*/ 	.byte	0x04, 0x17
        /*003a*/ 	.short	(.L_297 - .L_296)
.L_296:
        /*003c*/ 	.word	0x00000000
        /*0040*/ 	.short	0x0004
        /*0042*/ 	.short	0x0010
        /*0044*/ 	.byte	0x00, 0xf0, 0x11, 0x00


	//----- nvinfo : EIATTR_KPARAM_INFO
	.align		4
.L_297:
        /*0048*/ 	.byte	0x04, 0x17
        /*004a*/ 	.short	(.L_299 - .L_298)
.L_298:
        /*004c*/ 	.word	0x00000000
        /*0050*/ 	.short	0x0003
        /*0052*/ 	.short	0x000c
        /*0054*/ 	.byte	0x00, 0xf0, 0x11, 0x00


	//----- nvinfo : EIATTR_KPARAM_INFO
	.align		4
.L_299:
        /*0058*/ 	.byte	0x04, 0x17
        /*005a*/ 	.short	(.L_301 - .L_300)
.L_300:
        /*005c*/ 	.word	0x00000000
        /*0060*/ 	.short	0x0002
        /*0062*/ 	.short	0x0008
        /*0064*/ 	.byte	0x00, 0xf0, 0x11, 0x00


	//----- nvinfo : EIATTR_KPARAM_INFO
	.align		4
.L_301:
        /*0068*/ 	.byte	0x04, 0x17
        /*006a*/ 	.short	(.L_303 - .L_302)
.L_302:
        /*006c*/ 	.word	0x00000000
        /*0070*/ 	.short	0x0001
        /*0072*/ 	.short	0x0004
        /*0074*/ 	.byte	0x00, 0xf0, 0x11, 0x00


	//----- nvinfo : EIATTR_KPARAM_INFO
	.align		4
.L_303:
        /*0078*/ 	.byte	0x04, 0x17
        /*007a*/ 	.short	(.L_305 - .L_304)
.L_304:
        /*007c*/ 	.word	0x00000000
        /*0080*/ 	.short	0x0000
        /*0082*/ 	.short	0x0000
        /*0084*/ 	.byte	0x00, 0xf0, 0x11, 0x00


	//----- nvinfo : EIATTR_SPARSE_MMA_MASK
	.align		4
.L_305:
        /*0088*/ 	.byte	0x03, 0x50
        /*008a*/ 	.short	0x0000


	//----- nvinfo : EIATTR_MAXREG_COUNT
	.align		4
        /*008c*/ 	.byte	0x03, 0x1b
        /*008e*/ 	.short	0x00ff


	//----- nvinfo : EIATTR_MERCURY_ISA_VERSION
	.align		4
        /*0090*/ 	.byte	0x03, 0x5f
        /*0092*/ 	.short	0x0101


	//----- nvinfo : EIATTR_VRC_CTA_INIT_COUNT
	.align		4
        /*0094*/ 	.byte	0x02, 0x4a
	.zero		1
	.zero		1


	//----- nvinfo : EIATTR_EXIT_INSTR_OFFSETS
	.align		4
        /*0098*/ 	.byte	0x04, 0x1c
        /*009a*/ 	.short	(.L_307 - .L_306)


	//   ....[0]....
.L_306:
        /*009c*/ 	.word	0x000000a0


	//   ....[1]....
        /*00a0*/ 	.word	0x000001d0


	//----- nvinfo : EIATTR_CBANK_PARAM_SIZE
	.align		4
.L_307:
        /*00a4*/ 	.byte	0x03, 0x19
        /*00a6*/ 	.short	0x002c


	//----- nvinfo : EIATTR_PARAM_CBANK
	.align		4
        /*00a8*/ 	.byte	0x04, 0x0a
        /*00aa*/ 	.short	(.L_309 - .L_308)
	.align		4
.L_308:
        /*00ac*/ 	.word	index@(.nv.constant0._Z30my_unpack_c_kernel_real_doubleiiiiiPdS_i)
        /*00b0*/ 	.short	0x0380
        /*00b2*/ 	.short	0x002c


	//----- nvinfo : EIATTR_SW_WAR
	.align		4
.L_309:
        /*00b4*/ 	.byte	0x04, 0x36
        /*00b6*/ 	.short	(.L_311 - .L_310)
.L_310:
        /*00b8*/ 	.word	0x00000008
.L_311:


//--------------------- .nv.info._Z28my_pack_c_kernel_real_doubleiiiiiPdS_i --------------------------
	.section	.nv.info._Z28my_pack_c_kernel_real_doubleiiiiiPdS_i,"",@"SHT_CUDA_INFO"
	.sectionflags	@""
	.align	4


	//----- nvinfo : EIATTR_CUDA_API_VERSION
	.align		4
        /*0000*/ 	.byte	0x04, 0x37
        /*0002*/ 	.short	(.L_313 - .L_312)
.L_312:
        /*0004*/ 	.word	0x00000082


	//----- nvinfo : EIATTR_KPARAM_INFO
	.align		4
.L_313:
        /*0008*/ 	.byte	0x04, 0x17
        /*000a*/ 	.short	(.L_315 - .L_314)
.L_314:
        /*000c*/ 	.word	0x00000000
        /*0010*/ 	.short	0x0007
        /*0012*/ 	.short	0x0028
        /*0014*/ 	.byte	0x00, 0xf0, 0x11, 0x00


	//----- nvinfo : EIATTR_KPARAM_INFO
	.align		4
.L_315:
        /*0018*/ 	.byte	0x04, 0x17
        /*001a*/ 	.short	(.L_317 - .L_316)
.L_316:
        /*001c*/ 	.word	0x00000000
        /*0020*/ 	.short	0x0006
        /*0022*/ 	.short	0x0020
        /*0024*/ 	.byte	0x00, 0xf5, 0x21, 0x00


	//----- nvinfo : EIATTR_KPARAM_INFO
	.align		4
.L_317:
        /*0028*/ 	.byte	0x04, 0x17
        /*002a*/ 	.short	(.L_319 - .L_318)
.L_318:
        /*002c*/ 	.word	0x00000000
        /*0030*/ 	.short	0x0005
        /*0032*/ 	.short	0x0018
        /*0034*/ 	.byte	0x00, 0xf5, 0x21, 0x00


	//----- nvinfo : EIATTR_KPARAM_INFO
	.align		4
.L_319:
        /*0038*/ 	.byte	0x04, 0x17
        /*003a*/ 	.short	(.L_321 - .L_320)
.L_320:
        /*003c*/ 	.word	0x00000000
        /*0040*/ 	.short	0x0004
        /*0042*/ 	.short	0x0010
        /*0044*/ 	.byte	0x00, 0xf0, 0x11, 0x00


	//----- nvinfo : EIATTR_KPARAM_INFO
	.align		4
.L_321:
        /*0048*/ 	.byte	0x04, 0x17
        /*004a*/ 	.short	(.L_323 - .L_322)
.L_322:
        /*004c*/ 	.word	0x00000000
        /*0050*/ 	.short	0x0003
        /*0052*/ 	.short	0x000c
        /*0054*/ 	.byte	0x00, 0xf0, 0x11, 0x00


	//----- nvinfo : EIATTR_KPARAM_INFO
	.align		4
.L_323:
        /*0058*/ 	.byte	0x04, 0x17
        /*005a*/ 	.short	(.L_325 - .L_324)
.L_324:
        /*005c*/ 	.word	0x00000000
        /*0060*/ 	.short	0x0002
        /*0062*/ 	.short	0x0008
        /*0064*/ 	.byte	0x00, 0xf0, 0x11, 0x00


	//----- nvinfo : EIATTR_KPARAM_INFO
	.align		4
.L_325:
        /*0068*/ 	.byte	0x04, 0x17
        /*006a*/ 	.short	(.L_327 - .L_326)
.L_326:
        /*006c*/ 	.word	0x00000000
        /*0070*/ 	.short	0x0001
        /*0072*/ 	.short	0x0004
        /*0074*/ 	.byte	0x00, 0xf0, 0x11, 0x00


	//----- nvinfo : EIATTR_KPARAM_INFO
	.align		4
.L_327:
        /*0078*/ 	.byte	0x04, 0x17
        /*007a*/ 	.short	(.L_329 - .L_328)
.L_328:
        /*007c*/ 	.word	0x00000000
        /*0080*/ 	.short	0x0000
        /*0082*/ 	.short	0x0000
        /*0084*/ 	.byte	0x00, 0xf0, 0x11, 0x00


	//----- nvinfo : EIATTR_SPARSE_MMA_MASK
	.align		4
.L_329:
        /*0088*/ 	.byte	0x03, 0x50
        /*008a*/ 	.short	0x0000


	//----- nvinfo : EIATTR_MAXREG_COUNT
	.align		4
        /*008c*/ 	.byte	0x03, 0x1b
        /*008e*/ 	.short	0x00ff


	//----- nvinfo : EIATTR_MERCURY_ISA_VERSION
	.align		4
        /*0090*/ 	.byte	0x03, 0x5f
        /*0092*/ 	.short	0x0101


	//----- nvinfo : EIATTR_VRC_CTA_INIT_COUNT
	.align		4
        /*0094*/ 	.byte	0x02, 0x4a
	.zero		1
	.zero		1


	//----- nvinfo : EIATTR_EXIT_INSTR_OFFSETS
	.align		4
        /*0098*/ 	.byte	0x04, 0x1c
        /*009a*/ 	.short	(.L_331 - .L_330)


	//   ....[0]....
.L_330:
        /*009c*/ 	.word	0x000000b0


	//   ....[1]....
        /*00a0*/ 	.word	0x00000230


	//----- nvinfo : EIATTR_CBANK_PARAM_SIZE
	.align		4
.L_331:
        /*00a4*/ 	.byte	0x03, 0x19
        /*00a6*/ 	.short	0x002c


	//----- nvinfo : EIATTR_PARAM_CBANK
	.align		4
        /*00a8*/ 	.byte	0x04, 0x0a
        /*00aa*/ 	.short	(.L_333 - .L_332)
	.align		4
.L_332:
        /*00ac*/ 	.word	index@(.nv.constant0._Z28my_pack_c_kernel_real_doubleiiiiiPdS_i)
        /*00b0*/ 	.short	0x0380
        /*00b2*/ 	.short	0x002c


	//----- nvinfo : EIATTR_SW_WAR
	.align		4
.L_333:
        /*00b4*/ 	.byte	0x04, 0x36
        /*00b6*/ 	.short	(.L_335 - .L_334)
.L_334:
        /*00b8*/ 	.word	0x00000008
.L_335:


//--------------------- .nv.callgraph             --------------------------
	.section	.nv.callgraph,"",@"SHT_CUDA_CALLGRAPH"
	.align	4
	.sectionentsize	8
	.align		4
        /*0000*/ 	.word	0x00000000
	.align		4
        /*0004*/ 	.word	0xffffffff
	.align		4
        /*0008*/ 	.word	0x00000000
	.align		4
        /*000c*/ 	.word	0xfffffffe
	.align		4
        /*0010*/ 	.word	0x00000000
	.align		4
        /*0014*/ 	.word	0xfffffffd
	.align		4
        /*0018*/ 	.word	0x00000000
	.align		4
        /*001c*/ 	.word	0xfffffffc


//--------------------- .text._Z38extract_hh_tau_c_kernel_complex_singleP6float2S0_iii --------------------------
	.section	.text._Z38extract_hh_tau_c_kernel_complex_singleP6float2S0_iii,"ax",@progbits
	.align	128
        .global         _Z38extract_hh_tau_c_kernel_complex_singleP6float2S0_iii
        .type           _Z38extract_hh_tau_c_kernel_complex_singleP6float2S0_iii,@function
        .size           _Z38extract_hh_tau_c_kernel_complex_singleP6float2S0_iii,(.L_x_12 - _Z38extract_hh_tau_c_kernel_complex_singleP6float2S0_iii)
        .other          _Z38extract_hh_tau_c_kernel_complex_singleP6float2S0_iii,@"STO_CUDA_ENTRY STV_DEFAULT"
_Z38extract_hh_tau_c_kernel_complex_singleP6float2S0_iii:
.text._Z38extract_hh_tau_c_kernel_complex_singleP6float2S0_iii:
[----:B------:R-:W-:Y:S01]  /*0000*/  LDC R1, c[0x0][0x37c] ;  /* 0x0000df00ff017b82 */ /* 0x000fe20000000800 */
[----:B------:R-:W0:Y:S07]  /*0010*/  S2R R0, SR_TID.X ;  /* 0x0000000000007919 */ /* 0x000e2e0000002100 */
[----:B------:R-:W0:Y:S01]  /*0020*/  S2UR UR4, SR_CTAID.X ;  /* 0x00000000000479c3 */ /* 0x000e220000002500 */
[----:B------:R-:W1:Y:S07]  /*0030*/  LDCU UR5, c[0x0][0x394] ;  /* 0x00007280ff0577ac */ /* 0x000e6e0008000800 */
[----:B------:R-:W0:Y:S02]  /*0040*/  LDC R7, c[0x0][0x360] ;  /* 0x0000d800ff077b82 */ /* 0x000e240000000800 */
[----:B0-----:R-:W-:-:S05]  /*0050*/  IMAD R7, R7, UR4, R0 ;  /* 0x0000000407077c24 */ /* 0x001fca000f8e0200 */
[----:B-1----:R-:W-:-:S13]  /*0060*/  ISETP.GE.AND P0, PT, R7, UR5, PT ;  /* 0x0000000507007c0c */ /* 0x002fda000bf06270 */
[----:B------:R-:W-:Y:S05]  /*0070*/  @P0 EXIT ;  /* 0x000000000000094d */ /* 0x000fea0003800000 */
[----:B------:R-:W0:Y:S01]  /*0080*/  LDC.64 R4, c[0x0][0x380] ;  /* 0x0000e000ff047b82 */ /* 0x000e220000000a00 */
[----:B------:R-:W1:Y:S01]  /*0090*/  LDCU UR6, c[0x0][0x390] ;  /* 0x00007200ff0677ac */ /* 0x000e620008000800 */
[----:B------:R-:W2:Y:S01]  /*00a0*/  LDCU.64 UR4, c[0x0][0x358] ;  /* 0x00006b00ff0477ac */ /* 0x000ea20008000a00 */
[----:B-1----:R-:W-:Y:S01]  /*00b0*/  IMAD R3, R7, UR6, RZ ;  /* 0x0000000607037c24 */ /* 0x002fe2000f8e02ff */
[----:B------:R-:W1:Y:S03]  /*00c0*/  LDCU UR6, c[0x0][0x398] ;  /* 0x00007300ff0677ac */ /* 0x000e660008000800 */
[----:B0-----:R-:W-:Y:S02]  /*00d0*/  IMAD.WIDE R4, R3, 0x8, R4 ;  /* 0x0000000803047825 */ /* 0x001fe400078e0204 */
[----:B------:R-:W0:Y:S03]  /*00e0*/  LDC.64 R2, c[0x0][0x388] ;  /* 0x0000e200ff027b82 */ /* 0x000e260000000a00 */
[----:B--2---:R-:W2:Y:S01]  /*00f0*/  LDG.E.64 R8, desc[UR4][R4.64] ;  /* 0x0000000404087981 */ /* 0x004ea2000c1e1b00 */
[----:B-1----:R-:W-:Y:S01]  /*0100*/  ISETP.NE.AND P0, PT, RZ, UR6, PT ;  /* 0x00000006ff007c0c */ /* 0x002fe2000bf05270 */
[----:B0-----:R-:W-:-:S04]  /*0110*/  IMAD.WIDE R2, R7, 0x8, R2 ;  /* 0x0000000807027825 */ /* 0x001fc800078e0202 */
[----:B------:R-:W-:-:S08]  /*0120*/  HFMA2 R7, -RZ, RZ, 0, 0 ;  /* 0x00000000ff077431 */ /* 0x000fd000000001ff */
[----:B------:R-:W-:Y:S01]  /*0130*/  @!P0 MOV R6, 0x3f800000 ;  /* 0x3f80000000068802 */ /* 0x000fe20000000f00 */
[----:B--2---:R0:W-:Y:S04]  /*0140*/  STG.E.64 desc[UR4][R2.64], R8 ;  /* 0x0000000802007986 */ /* 0x0041e8000c101b04 */
[----:B------:R0:W-:Y:S01]  /*0150*/  @!P0 STG.E.64 desc[UR4][R4.64], R6 ;  /* 0x0000000604008986 */ /* 0x0001e2000c101b04 */
[----:B------:R-:W-:Y:S05]  /*0160*/  @!P0 EXIT ;  /* 0x000000000000894d */ /* 0x000fea0003800000 */
[----:B------:R-:W-:Y:S01]  /*0170*/  STG.E.64 desc[UR4][R4.64], RZ ;  /* 0x000000ff04007986 */ /* 0x000fe2000c101b04 */
[----:B------:R-:W-:Y:S05]  /*0180*/  EXIT ;  /* 0x000000000000794d */ /* 0x000fea0003800000 */
.L_x_0:
[----:B------:R-:W-:-:S00]  /*0190*/  BRA `(.L_x_0) ;  /* 0xfffffffc00fc7947 */ /* 0x000fc0000383ffff */
[----:B------:R-:W-:-:S00]  /*01a0*/  NOP ;  /* 0x0000000000007918 */ /* 0x000fc00000000000 */
        /* <DEDUP_REMOVED lines=13> */
.L_x_12:


//--------------------- .text._Z33my_unpack_c_kernel_complex_singleiiiiiP6float2S0_i --------------------------
	.section	.text._Z33my_unpack_c_kernel_complex_singleiiiiiP6float2S0_i,"ax",@progbits
	.align	128
        .global         _Z33my_unpack_c_kernel_complex_singleiiiiiP6float2S0_i
        .type           _Z33my_unpack_c_kernel_complex_singleiiiiiP6float2S0_i,@function
        .size           _Z33my_unpack_c_kernel_complex_singleiiiiiP6float2S0_i,(.L_x_13 - _Z33my_unpack_c_kernel_complex_singleiiiiiP6float2S0_i)
        .other          _Z33my_unpack_c_kernel_complex_singleiiiiiP6float2S0_i,@"STO_CUDA_ENTRY STV_DEFAULT"
_Z33my_unpack_c_kernel_complex_singleiiiiiP6float2S0_i:
.text._Z33my_unpack_c_kernel_complex_singleiiiiiP6float2S0_i:
[----:B------:R-:W-:Y:S01]  /*0000*/  LDC R1, c[0x0][0x37c] ;  /* 0x0000df00ff017b82 */ /* 0x000fe20000000800 */
[----:B------:R-:W0:Y:S07]  /*0010*/  S2R R0, SR_TID.X ;  /* 0x0000000000007919 */ /* 0x000e2e0000002100 */
[----:B------:R-:W0:Y:S01]  /*0020*/  LDC R3, c[0x0][0x3a8] ;  /* 0x0000ea00ff037b82 */ /* 0x000e220000000800 */
[----:B------:R-:W0:Y:S01]  /*0030*/  LDCU UR4, c[0x0][0x360] ;  /* 0x00006c00ff0477ac */ /* 0x000e220008000800 */
[----:B------:R-:W1:Y:S06]  /*0040*/  LDCU UR5, c[0x0][0x384] ;  /* 0x00007080ff0577ac */ /* 0x000e6c0008000800 */
[----:B------:R-:W2:Y:S08]  /*0050*/  S2UR UR7, SR_CTAID.Y ;  /* 0x00000000000779c3 */ /* 0x000eb00000002600 */
[----:B------:R-:W2:Y:S01]  /*0060*/  LDC R7, c[0x0][0x388] ;  /* 0x0000e200ff077b82 */ /* 0x000ea20000000800 */
[----:B0-----:R-:W-:-:S04]  /*0070*/  IMAD R0, R3, UR4, R0 ;  /* 0x0000000403007c24 */ /* 0x001fc8000f8e0200 */
[----:B--2---:R-:W-:-:S05]  /*0080*/  IMAD R4, R7, UR7, R0 ;  /* 0x0000000707047c24 */ /* 0x004fca000f8e0200 */
[----:B-1----:R-:W-:-:S13]  /*0090*/  ISETP.GE.AND P0, PT, R4, UR5, PT ;  /* 0x0000000504007c0c */ /* 0x002fda000bf06270 */
[----:B------:R-:W-:Y:S05]  /*00a0*/  @P0 EXIT ;  /* 0x000000000000094d */ /* 0x000fea0003800000 */
[----:B------:R-:W0:Y:S01]  /*00b0*/  S2UR UR4, SR_CTAID.X ;  /* 0x00000000000479c3 */ /* 0x000e220000002500 */
[----:B------:R-:W1:Y:S01]  /*00c0*/  LDCU.64 UR8, c[0x0][0x358] ;  /* 0x00006b00ff0877ac */ /* 0x000e620008000a00 */
[----:B------:R-:W2:Y:S06]  /*00d0*/  LDCU UR5, c[0x0][0x380] ;  /* 0x00007000ff0577ac */ /* 0x000eac0008000800 */
[----:B------:R-:W0:Y:S01]  /*00e0*/  LDC R5, c[0x0][0x390] ;  /* 0x0000e400ff057b82 */ /* 0x000e220000000800 */
[----:B------:R-:W3:Y:S07]  /*00f0*/  LDCU UR6, c[0x0][0x38c] ;  /* 0x00007180ff0677ac */ /* 0x000eee0008000800 */
[----:B------:R-:W4:Y:S01]  /*0100*/  LDC.64 R2, c[0x0][0x398] ;  /* 0x0000e600ff027b82 */ /* 0x000f220000000a00 */
[----:B0-----:R-:W-:-:S04]  /*0110*/  IMAD R5, R5, UR4, R4 ;  /* 0x0000000405057c24 */ /* 0x001fc8000f8e0204 */
[----:B----4-:R-:W-:-:S03]  /*0120*/  IMAD.WIDE.U32 R2, R5, 0x8, R2 ;  /* 0x0000000805027825 */ /* 0x010fc600078e0002 */
[----:B------:R-:W0:Y:S03]  /*0130*/  LDC.64 R4, c[0x0][0x3a0] ;  /* 0x0000e800ff047b82 */ /* 0x000e260000000a00 */
[----:B-1----:R-:W4:Y:S01]  /*0140*/  LDG.E.64 R2, desc[UR8][R2.64] ;  /* 0x0000000802027981 */ /* 0x002f22000c1e1b00 */
[----:B--2---:R-:W-:-:S04]  /*0150*/  UIADD3 UR4, UPT, UPT, UR4, UR5, URZ ;  /* 0x0000000504047290 */ /* 0x004fc8000fffe0ff */
[----:B---3--:R-:W-:-:S06]  /*0160*/  UIMAD UR4, UR7, UR6, UR4 ;  /* 0x00000006070472a4 */ /* 0x008fcc000f8e0204 */
[----:B------:R-:W-:-:S04]  /*0170*/  IMAD R7, R7, UR4, R0 ;  /* 0x0000000407077c24 */ /* 0x000fc8000f8e0200 */
[----:B0-----:R-:W-:-:S05]  /*0180*/  IMAD.WIDE.U32 R4, R7, 0x8, R4 ;  /* 0x0000000807047825 */ /* 0x001fca00078e0004 */
[----:B----4-:R-:W-:Y:S01]  /*0190*/  STG.E.64 desc[UR8][R4.64], R2 ;  /* 0x0000000204007986 */ /* 0x010fe2000c101b08 */
[----:B------:R-:W-:Y:S05]  /*01a0*/  EXIT ;  /* 0x000000000000794d */ /* 0x000fea0003800000 */
.L_x_1:
        /* <DEDUP_REMOVED lines=13> */
.L_x_13:


//--------------------- .text._Z31my_pack_c_kernel_complex_singleiiiiiP6float2S0_i --------------------------
	.section	.text._Z31my_pack_c_kernel_complex_singleiiiiiP6float2S0_i,"ax",@progbits
	.align	128
        .global         _Z31my_pack_c_kernel_complex_singleiiiiiP6float2S0_i
        .type           _Z31my_pack_c_kernel_complex_singleiiiiiP6float2S0_i,@function
        .size           _Z31my_pack_c_kernel_complex_singleiiiiiP6float2S0_i,(.L_x_14 - _Z31my_pack_c_kernel_complex_singleiiiiiP6float2S0_i)
        .other          _Z31my_pack_c_kernel_complex_singleiiiiiP6float2S0_i,@"STO_CUDA_ENTRY STV_DEFAULT"
_Z31my_pack_c_kernel_complex_singleiiiiiP6float2S0_i:
.text._Z31my_pack_c_kernel_complex_singleiiiiiP6float2S0_i:
        /* <DEDUP_REMOVED lines=12> */
[----:B------:R-:W0:Y:S01]  /*00c0*/  LDCU UR4, c[0x0][0x380] ;  /* 0x00007000ff0477ac */ /* 0x000e220008000800 */
[----:B------:R-:W1:Y:S06]  /*00d0*/  LDCU UR5, c[0x0][0x38c] ;  /* 0x00007180ff0577ac */ /* 0x000e6c0008000800 */
[----:B------:R-:W2:Y:S01]  /*00e0*/  LDC.64 R2, c[0x0][0x398] ;  /* 0x0000e600ff027b82 */ /* 0x000ea20000000a00 */
[----:B------:R-:W3:Y:S07]  /*00f0*/  LDCU.64 UR6, c[0x0][0x358] ;  /* 0x00006b00ff0677ac */ /* 0x000eee0008000a00 */
[----:B------:R-:W4:Y:S01]  /*0100*/  LDC R7, c[0x0][0x390] ;  /* 0x0000e400ff077b82 */ /* 0x000f220000000800 */
[----:B0-----:R-:W-:-:S04]  /*0110*/  UIADD3 UR4, UPT, UPT, UR9, UR4, URZ ;  /* 0x0000000409047290 */ /* 0x001fc8000fffe0ff */
[----:B-1----:R-:W-:-:S06]  /*0120*/  UIMAD UR4, UR8, UR5, UR4 ;  /* 0x00000005080472a4 */ /* 0x002fcc000f8e0204 */
[----:B------:R-:W-:-:S04]  /*0130*/  IMAD R5, R5, UR4, R0 ;  /* 0x0000000405057c24 */ /* 0x000fc8000f8e0200 */
[----:B--2---:R-:W-:Y:S02]  /*0140*/  IMAD.WIDE.U32 R2, R5, 0x8, R2 ;  /* 0x0000000805027825 */ /* 0x004fe400078e0002 */
[----:B------:R-:W0:Y:S04]  /*0150*/  LDC.64 R4, c[0x0][0x3a0] ;  /* 0x0000e800ff047b82 */ /* 0x000e280000000a00 */
[----:B---3--:R-:W2:Y:S01]  /*0160*/  LDG.E.64 R2, desc[UR6][R2.64] ;  /* 0x0000000602027981 */ /* 0x008ea2000c1e1b00 */
[----:B----4-:R-:W-:-:S04]  /*0170*/  IMAD R7, R7, UR9, R6 ;  /* 0x0000000907077c24 */ /* 0x010fc8000f8e0206 */
[----:B0-----:R-:W-:-:S05]  /*0180*/  IMAD.WIDE.U32 R4, R7, 0x8, R4 ;  /* 0x0000000807047825 */ /* 0x001fca00078e0004 */
[----:B--2---:R-:W-:Y:S01]  /*0190*/  STG.E.64 desc[UR6][R4.64], R2 ;  /* 0x0000000204007986 */ /* 0x004fe2000c101b06 */
[----:B------:R-:W-:Y:S05]  /*01a0*/  EXIT ;  /* 0x000000000000794d */ /* 0x000fea0003800000 */
.L_x_2:
        /* <DEDUP_REMOVED lines=13> */
.L_x_14:


//--------------------- .text._Z38extract_hh_tau_c_kernel_complex_doubleP7double2S0_iii --------------------------
	.section	.text._Z38extract_hh_tau_c_kernel_complex_doubleP7double2S0_iii,"ax",@progbits
	.align	128
        .global         _Z38extract_hh_tau_c_kernel_complex_doubleP7double2S0_iii
        .type           _Z38extract_hh_tau_c_kernel_complex_doubleP7double2S0_iii,@function
        .size           _Z38extract_hh_tau_c_kernel_complex_doubleP7double2S0_iii,(.L_x_15 - _Z38extract_hh_tau_c_kernel_complex_doubleP7double2S0_iii)
        .other          _Z38extract_hh_tau_c_kernel_complex_doubleP7double2S0_iii,@"STO_CUDA_ENTRY STV_DEFAULT"
_Z38extract_hh_tau_c_kernel_complex_doubleP7double2S0_iii:
.text._Z38extract_hh_tau_c_kernel_complex_doubleP7double2S0_iii:
        /* <DEDUP_REMOVED lines=15> */
[----:B--2---:R-:W2:Y:S01]  /*00f0*/  LDG.E.128 R8, desc[UR4][R4.64] ;  /* 0x0000000404087981 */ /* 0x004ea2000c1e1d00 */
[----:B------:R-:W-:-:S02]  /*0100*/  CS2R R14, SRZ ;  /* 0x00000000000e7805 */ /* 0x000fc4000001ff00 */
[----:B-1----:R-:W-:Y:S01]  /*0110*/  ISETP.NE.AND P0, PT, RZ, UR6, PT ;  /* 0x00000006ff007c0c */ /* 0x002fe2000bf05270 */
[----:B0-----:R-:W-:-:S12]  /*0120*/  IMAD.WIDE R2, R7, 0x10, R2 ;  /* 0x0000001007027825 */ /* 0x001fd800078e0202 */
[----:B------:R-:W-:Y:S02]  /*0130*/  @!P0 MOV R12, 0x0 ;  /* 0x00000000000c8802 */ /* 0x000fe40000000f00 */
[----:B------:R-:W-:Y:S01]  /*0140*/  @!P0 MOV R13, 0x3ff00000 ;  /* 0x3ff00000000d8802 */ /* 0x000fe20000000f00 */
[----:B--2---:R0:W-:Y:S04]  /*0150*/  STG.E.128 desc[UR4][R2.64], R8 ;  /* 0x0000000802007986 */ /* 0x0041e8000c101d04 */
[----:B------:R0:W-:Y:S01]  /*0160*/  @!P0 STG.E.128 desc[UR4][R4.64], R12 ;  /* 0x0000000c04008986 */ /* 0x0001e2000c101d04 */
[----:B------:R-:W-:Y:S05]  /*0170*/  @!P0 EXIT ;  /* 0x000000000000894d */ /* 0x000fea0003800000 */
[----:B------:R-:W-:Y:S01]  /*0180*/  STG.E.128 desc[UR4][R4.64], RZ ;  /* 0x000000ff04007986 */ /* 0x000fe2000c101d04 */
[----:B------:R-:W-:Y:S05]  /*0190*/  EXIT ;  /* 0x000000000000794d */ /* 0x000fea0003800000 */
.L_x_3:
        /* <DEDUP_REMOVED lines=14> */
.L_x_15:


//--------------------- .text._Z33my_unpack_c_kernel_complex_doubleiiiiiP7double2S0_i --------------------------
	.section	.text._Z33my_unpack_c_kernel_complex_doubleiiiiiP7double2S0_i,"ax",@progbits
	.align	128
        .global         _Z33my_unpack_c_kernel_complex_doubleiiiiiP7double2S0_i
        .type           _Z33my_unpack_c_kernel_complex_doubleiiiiiP7double2S0_i,@function
        .size           _Z33my_unpack_c_kernel_complex_doubleiiiiiP7double2S0_i,(.L_x_16 - _Z33my_unpack_c_kernel_complex_doubleiiiiiP7double2S0_i)
        .other          _Z33my_unpack_c_kernel_complex_doubleiiiiiP7double2S0_i,@"STO_CUDA_ENTRY STV_DEFAULT"
_Z33my_unpack_c_kernel_complex_doubleiiiiiP7double2S0_i:
.text._Z33my_unpack_c_kernel_complex_doubleiiiiiP7double2S0_i:
        /* <DEDUP_REMOVED lines=16> */
[----:B------:R-:W4:Y:S08]  /*0100*/  LDC.64 R2, c[0x0][0x398] ;  /* 0x0000e600ff027b82 */ /* 0x000f300000000a00 */
[----:B------:R-:W5:Y:S01]  /*0110*/  LDC.64 R8, c[0x0][0x3a0] ;  /* 0x0000e800ff087b82 */ /* 0x000f620000000a00 */
[----:B0-----:R-:W-:-:S04]  /*0120*/  IMAD R5, R5, UR4, R4 ;  /* 0x0000000405057c24 */ /* 0x001fc8000f8e0204 */
[----:B----4-:R-:W-:-:S05]  /*0130*/  IMAD.WIDE.U32 R2, R5, 0x10, R2 ;  /* 0x0000001005027825 */ /* 0x010fca00078e0002 */
[----:B-1----:R-:W4:Y:S01]  /*0140*/  LDG.E.128 R4, desc[UR8][R2.64] ;  /* 0x0000000802047981 */ /* 0x002f22000c1e1d00 */
[----:B--2---:R-:W-:-:S04]  /*0150*/  UIADD3 UR4, UPT, UPT, UR4, UR5, URZ ;  /* 0x0000000504047290 */ /* 0x004fc8000fffe0ff */
[----:B---3--:R-:W-:-:S06]  /*0160*/  UIMAD UR4, UR7, UR6, UR4 ;  /* 0x00000006070472a4 */ /* 0x008fcc000f8e0204 */
[----:B------:R-:W-:-:S04]  /*0170*/  IMAD R11, R11, UR4, R0 ;  /* 0x000000040b0b7c24 */ /* 0x000fc8000f8e0200 */
[----:B-----5:R-:W-:-:S05]  /*0180*/  IMAD.WIDE.U32 R8, R11, 0x10, R8 ;  /* 0x000000100b087825 */ /* 0x020fca00078e0008 */
[----:B----4-:R-:W-:Y:S01]  /*0190*/  STG.E.128 desc[UR8][R8.64], R4 ;  /* 0x0000000408007986 */ /* 0x010fe2000c101d08 */
[----:B------:R-:W-:Y:S05]  /*01a0*/  EXIT ;  /* 0x000000000000794d */ /* 0x000fea0003800000 */
.L_x_4:
        /* <DEDUP_REMOVED lines=13> */
.L_x_16:


//--------------------- .text._Z31my_pack_c_kernel_complex_doubleiiiiiP7double2S0_i --------------------------
	.section	.text._Z31my_pack_c_kernel_complex_doubleiiiiiP7double2S0_i,"ax",@progbits
	.align	128
        .global         _Z31my_pack_c_kernel_complex_doubleiiiiiP7double2S0_i
        .type           _Z31my_pack_c_kernel_complex_doubleiiiiiP7double2S0_i,@function
        .size           _Z31my_pack_c_kernel_complex_doubleiiiiiP7double2S0_i,(.L_x_17 - _Z31my_pack_c_kernel_complex_doubleiiiiiP7double2S0_i)
        .other          _Z31my_pack_c_kernel_complex_doubleiiiiiP7double2S0_i,@"STO_CUDA_ENTRY STV_DEFAULT"
_Z31my_pack_c_kernel_complex_doubleiiiiiP7double2S0_i:
.text._Z31my_pack_c_kernel_complex_doubleiiiiiP7double2S0_i:
        /* <DEDUP_REMOVED lines=17> */
[----:B0-----:R-:W-:-:S07]  /*0110*/  UIADD3 UR4, UPT, UPT, UR9, UR4, URZ ;  /* 0x0000000409047290 */ /* 0x001fce000fffe0ff */
[----:B------:R-:W0:Y:S01]  /*0120*/  LDC.64 R8, c[0x0][0x3a0] ;  /* 0x0000e800ff087b82 */ /* 0x000e220000000a00 */
[----:B-1----:R-:W-:-:S06]  /*0130*/  UIMAD UR4, UR8, UR5, UR4 ;  /* 0x00000005080472a4 */ /* 0x002fcc000f8e0204 */
[----:B------:R-:W-:-:S04]  /*0140*/  IMAD R5, R5, UR4, R0 ;  /* 0x0000000405057c24 */ /* 0x000fc8000f8e0200 */
[----:B--2---:R-:W-:-:S05]  /*0150*/  IMAD.WIDE.U32 R2, R5, 0x10, R2 ;  /* 0x0000001005027825 */ /* 0x004fca00078e0002 */
[----:B---3--:R-:W2:Y:S01]  /*0160*/  LDG.E.128 R4, desc[UR6][R2.64] ;  /* 0x0000000602047981 */ /* 0x008ea2000c1e1d00 */
[----:B----4-:R-:W-:-:S04]  /*0170*/  IMAD R11, R11, UR9, R10 ;  /* 0x000000090b0b7c24 */ /* 0x010fc8000f8e020a */
[----:B0-----:R-:W-:-:S05]  /*0180*/  IMAD.WIDE.U32 R8, R11, 0x10, R8 ;  /* 0x000000100b087825 */ /* 0x001fca00078e0008 */
[----:B--2---:R-:W-:Y:S01]  /*0190*/  STG.E.128 desc[UR6][R8.64], R4 ;  /* 0x0000000408007986 */ /* 0x004fe2000c101d06 */
[----:B------:R-:W-:Y:S05]  /*01a0*/  EXIT ;  /* 0x000000000000794d */ /* 0x000fea0003800000 */
.L_x_5:
        /* <DEDUP_REMOVED lines=13> */
.L_x_17:


//--------------------- .text._Z35extract_hh_tau_c_kernel_real_singlePfS_iii --------------------------
	.section	.text._Z35extract_hh_tau_c_kernel_real_singlePfS_iii,"ax",@progbits
	.align	128
        .global         _Z35extract_hh_tau_c_kernel_real_singlePfS_iii
        .type           _Z35extract_hh_tau_c_kernel_real_singlePfS_iii,@function
        .size           _Z35extract_hh_tau_c_kernel_real_singlePfS_iii,(.L_x_18 - _Z35extract_hh_tau_c_kernel_real_singlePfS_iii)
        .other          _Z35extract_hh_tau_c_kernel_real_singlePfS_iii,@"STO_CUDA_ENTRY STV_DEFAULT"
_Z35extract_hh_tau_c_kernel_real_singlePfS_iii:
.text._Z35extract_hh_tau_c_kernel_real_singlePfS_iii:
        /* <DEDUP_REMOVED lines=15> */
[----:B--2---:R-:W2:Y:S01]  /*00f0*/  LDG.E R9, desc[UR4][R2.64] ;  /* 0x0000000402097981 */ /* 0x004ea2000c1e1900 */
[----:B-1----:R-:W-:Y:S01]  /*0100*/  ISETP.NE.AND P0, PT, RZ, UR6, PT ;  /* 0x00000006ff007c0c */ /* 0x002fe2000bf05270 */
[----:B0-----:R-:W-:-:S12]  /*0110*/  IMAD.WIDE R4, R7, 0x4, R4 ;  /* 0x0000000407047825 */ /* 0x001fd800078e0204 */
[----:B------:R-:W-:Y:S01]  /*0120*/  @!P0 MOV R7, 0x3f800000 ;  /* 0x3f80000000078802 */ /* 0x000fe20000000f00 */
[----:B--2---:R0:W-:Y:S04]  /*0130*/  STG.E desc[UR4][R4.64], R9 ;  /* 0x0000000904007986 */ /* 0x0041e8000c101904 */
[----:B------:R0:W-:Y:S01]  /*0140*/  @!P0 STG.E desc[UR4][R2.64], R7 ;  /* 0x0000000702008986 */ /* 0x0001e2000c101904 */
[----:B------:R-:W-:Y:S05]  /*0150*/  @!P0 EXIT ;  /* 0x000000000000894d */ /* 0x000fea0003800000 */
[----:B------:R-:W-:Y:S01]  /*0160*/  STG.E desc[UR4][R2.64], RZ ;  /* 0x000000ff02007986 */ /* 0x000fe2000c101904 */
[----:B------:R-:W-:Y:S05]  /*0170*/  EXIT ;  /* 0x000000000000794d */ /* 0x000fea0003800000 */
.L_x_6:
        /* <DEDUP_REMOVED lines=16> */
.L_x_18:


//--------------------- .text._Z30my_unpack_c_kernel_real_singleiiiiiPfS_i --------------------------
	.section	.text._Z30my_unpack_c_kernel_real_singleiiiiiPfS_i,"ax",@progbits
	.align	128
        .global         _Z30my_unpack_c_kernel_real_singleiiiiiPfS_i
        .type           _Z30my_unpack_c_kernel_real_singleiiiiiPfS_i,@function
        .size           _Z30my_unpack_c_kernel_real_singleiiiiiPfS_i,(.L_x_19 - _Z30my_unpack_c_kernel_real_singleiiiiiPfS_i)
        .other          _Z30my_unpack_c_kernel_real_singleiiiiiPfS_i,@"STO_CUDA_ENTRY STV_DEFAULT"
_Z30my_unpack_c_kernel_real_singleiiiiiPfS_i:
.text._Z30my_unpack_c_kernel_real_singleiiiiiPfS_i:
        /* <DEDUP_REMOVED lines=13> */
[----:B------:R-:W2:Y:S06]  /*00d0*/  LDCU.64 UR8, c[0x0][0x358] ;  /* 0x00006b00ff0877ac */ /* 0x000eac0008000a00 */
[----:B------:R-:W0:Y:S01]  /*00e0*/  LDC R3, c[0x0][0x390] ;  /* 0x0000e400ff037b82 */ /* 0x000e220000000800 */
[----:B------:R-:W3:Y:S01]  /*00f0*/  LDCU UR5, c[0x0][0x380] ;  /* 0x00007000ff0577ac */ /* 0x000ee20008000800 */
[----:B------:R-:W4:Y:S01]  /*0100*/  LDCU UR6, c[0x0][0x38c] ;  /* 0x00007180ff0677ac */ /* 0x000f220008000800 */
[----:B0-----:R-:W-:-:S05]  /*0110*/  IMAD R3, R3, UR4, RZ ;  /* 0x0000000403037c24 */ /* 0x001fca000f8e02ff */
[----:B------:R-:W-:-:S04]  /*0120*/  IADD3 R3, P0, PT, R3, R2, RZ ;  /* 0x0000000203037210 */ /* 0x000fc80007f1e0ff */
[----:B------:R-:W-:Y:S02]  /*0130*/  LEA.HI.X.SX32 R2, R2, RZ, 0x1, P0 ;  /* 0x000000ff02027211 */ /* 0x000fe400000f0eff */
[----:B-1----:R-:W-:-:S04]  /*0140*/  LEA R4, P0, R3, UR10, 0x2 ;  /* 0x0000000a03047c11 */ /* 0x002fc8000f8010ff */
[----:B------:R-:W-:Y:S02]  /*0150*/  LEA.HI.X R5, R3, UR11, R2, 0x2, P0 ;  /* 0x0000000b03057c11 */ /* 0x000fe400080f1402 */
[----:B------:R-:W0:Y:S04]  /*0160*/  LDC.64 R2, c[0x0][0x3a0] ;  /* 0x0000e800ff027b82 */ /* 0x000e280000000a00 */
[----:B--2---:R-:W2:Y:S01]  /*0170*/  LDG.E R5, desc[UR8][R4.64] ;  /* 0x0000000804057981 */ /* 0x004ea2000c1e1900 */
[----:B---3--:R-:W-:-:S04]  /*0180*/  UIADD3 UR4, UPT, UPT, UR4, UR5, URZ ;  /* 0x0000000504047290 */ /* 0x008fc8000fffe0ff */
[----:B----4-:R-:W-:-:S06]  /*0190*/  UIMAD UR4, UR7, UR6, UR4 ;  /* 0x00000006070472a4 */ /* 0x010fcc000f8e0204 */
[----:B------:R-:W-:-:S04]  /*01a0*/  IMAD R7, R7, UR4, R0 ;  /* 0x0000000407077c24 */ /* 0x000fc8000f8e0200 */
[----:B0-----:R-:W-:-:S05]  /*01b0*/  IMAD.WIDE.U32 R2, R7, 0x4, R2 ;  /* 0x0000000407027825 */ /* 0x001fca00078e0002 */
[----:B--2---:R-:W-:Y:S01]  /*01c0*/  STG.E desc[UR8][R2.64], R5 ;  /* 0x0000000502007986 */ /* 0x004fe2000c101908 */
[----:B------:R-:W-:Y:S05]  /*01d0*/  EXIT ;  /* 0x000000000000794d */ /* 0x000fea0003800000 */
.L_x_7:
        /* <DEDUP_REMOVED lines=10> */
.L_x_19:


//--------------------- .text._Z28my_pack_c_kernel_real_singleiiiiiPfS_i --------------------------
	.section	.text._Z28my_pack_c_kernel_real_singleiiiiiPfS_i,"ax",@progbits
	.align	128
        .global         _Z28my_pack_c_kernel_real_singleiiiiiPfS_i
        .type           _Z28my_pack_c_kernel_real_singleiiiiiPfS_i,@function
        .size           _Z28my_pack_c_kernel_real_singleiiiiiPfS_i,(.L_x_20 - _Z28my_pack_c_kernel_real_singleiiiiiPfS_i)
        .other          _Z28my_pack_c_kernel_real_singleiiiiiPfS_i,@"STO_CUDA_ENTRY STV_DEFAULT"
_Z28my_pack_c_kernel_real_singleiiiiiPfS_i:
.text._Z28my_pack_c_kernel_real_singleiiiiiPfS_i:
[----:B------:R-:W-:Y:S01]  /*0000*/  LDC R1, c[0x0][0x37c] ;  /* 0x0000df00ff017b82 */ /* 0x000fe20000000800 */
[----:B------:R-:W0:Y:S07]  /*0010*/  S2R R0, SR_TID.X ;  /* 0x0000000000007919 */ /* 0x000e2e0000002100 */
[----:B------:R-:W1:Y:S01]  /*0020*/  S2UR UR4, SR_CTAID.Y ;  /* 0x00000000000479c3 */ /* 0x000e620000002600 */
[----:B------:R-:W1:Y:S01]  /*0030*/  LDCU UR9, c[0x0][0x388] ;  /* 0x00007100ff0977ac */ /* 0x000e620008000800 */
[----:B------:R-:W0:Y:S06]  /*0040*/  LDCU UR5, c[0x0][0x360] ;  /* 0x00006c00ff0577ac */ /* 0x000e2c0008000800 */
[----:B------:R-:W0:Y:S01]  /*0050*/  LDC R3, c[0x0][0x3a8] ;  /* 0x0000ea00ff037b82 */ /* 0x000e220000000800 */
[----:B------:R-:W2:Y:S01]  /*0060*/  LDCU UR6, c[0x0][0x384] ;  /* 0x00007080ff0677ac */ /* 0x000ea20008000800 */
[----:B-1----:R-:W-:Y:S01]  /*0070*/  UIMAD UR4, UR4, UR9, URZ ;  /* 0x00000009040472a4 */ /* 0x002fe2000f8e02ff */
[----:B0-----:R-:W-:-:S05]  /*0080*/  IMAD R0, R3, UR5, R0 ;  /* 0x0000000503007c24 */ /* 0x001fca000f8e0200 */
[----:B------:R-:W-:-:S05]  /*0090*/  VIADD R4, R0, UR4 ;  /* 0x0000000400047c36 */ /* 0x000fca0008000000 */
[----:B--2---:R-:W-:-:S13]  /*00a0*/  ISETP.GE.AND P0, PT, R4, UR6, PT ;  /* 0x0000000604007c0c */ /* 0x004fda000bf06270 */
[----:B------:R-:W-:Y:S05]  /*00b0*/  @P0 EXIT ;  /* 0x000000000000094d */ /* 0x000fea0003800000 */
[----:B------:R-:W0:Y:S01]  /*00c0*/  S2UR UR8, SR_CTAID.X ;  /* 0x00000000000879c3 */ /* 0x000e220000002500 */
[----:B------:R-:W0:Y:S01]  /*00d0*/  LDCU UR5, c[0x0][0x380] ;  /* 0x00007000ff0577ac */ /* 0x000e220008000800 */
[----:B------:R-:W-:Y:S01]  /*00e0*/  SHF.R.S32.HI R2, RZ, 0x1f, R0 ;  /* 0x0000001fff027819 */ /* 0x000fe20000011400 */
[----:B------:R-:W1:Y:S05]  /*00f0*/  LDCU.64 UR10, c[0x0][0x398] ;  /* 0x00007300ff0a77ac */ /* 0x000e6a0008000a00 */
[----:B------:R-:W2:Y:S01]  /*0100*/  LDC R3, c[0x0][0x38c] ;  /* 0x0000e300ff037b82 */ /* 0x000ea20000000800 */
[----:B------:R-:W3:Y:S01]  /*0110*/  LDCU.64 UR6, c[0x0][0x358] ;  /* 0x00006b00ff0677ac */ /* 0x000ee20008000a00 */
[----:B0-----:R-:W-:-:S04]  /*0120*/  UIADD3 UR5, UPT, UPT, UR8, UR5, URZ ;  /* 0x0000000508057290 */ /* 0x001fc8000fffe0ff */
[----:B------:R-:W-:Y:S01]  /*0130*/  UIMAD UR5, UR5, UR9, URZ ;  /* 0x00000009050572a4 */ /* 0x000fe2000f8e02ff */
[----:B--2---:R-:W-:-:S05]  /*0140*/  IMAD R3, R3, UR4, RZ ;  /* 0x0000000403037c24 */ /* 0x004fca000f8e02ff */
[--C-:B------:R-:W-:Y:S02]  /*0150*/  IADD3 R0, P0, P1, R0, UR5, R3.reuse ;  /* 0x0000000500007c10 */ /* 0x100fe4000f91e003 */
[----:B------:R-:W-:-:S04]  /*0160*/  SHF.R.S32.HI R3, RZ, 0x1f, R3 ;  /* 0x0000001fff037819 */ /* 0x000fc80000011403 */
[----:B------:R-:W-:Y:S02]  /*0170*/  IADD3.X R3, PT, PT, R2, R3, RZ, P0, P1 ;  /* 0x0000000302037210 */ /* 0x000fe400007e24ff */
[----:B-1----:R-:W-:-:S04]  /*0180*/  LEA R2, P0, R0, UR10, 0x2 ;  /* 0x0000000a00027c11 */ /* 0x002fc8000f8010ff */
[----:B------:R-:W-:Y:S01]  /*0190*/  LEA.HI.X R3, R0, UR11, R3, 0x2, P0 ;  /* 0x0000000b00037c11 */ /* 0x000fe200080f1403 */
[----:B------:R-:W0:Y:S01]  /*01a0*/  LDCU.64 UR10, c[0x0][0x3a0] ;  /* 0x00007400ff0a77ac */ /* 0x000e220008000a00 */
[----:B------:R-:W1:Y:S04]  /*01b0*/  LDC R0, c[0x0][0x390] ;  /* 0x0000e400ff007b82 */ /* 0x000e680000000800 */
[----:B---3--:R-:W2:Y:S01]  /*01c0*/  LDG.E R3, desc[UR6][R2.64] ;  /* 0x0000000602037981 */ /* 0x008ea2000c1e1900 */
[----:B-1----:R-:W-:-:S05]  /*01d0*/  IMAD R5, R0, UR8, RZ ;  /* 0x0000000800057c24 */ /* 0x002fca000f8e02ff */
[----:B------:R-:W-:-:S04]  /*01e0*/  IADD3 R0, P0, PT, R5, R4, RZ ;  /* 0x0000000405007210 */ /* 0x000fc80007f1e0ff */
[----:B------:R-:W-:Y:S02]  /*01f0*/  LEA.HI.X.SX32 R5, R4, RZ, 0x1, P0 ;  /* 0x000000ff04057211 */ /* 0x000fe400000f0eff */
[----:B0-----:R-:W-:-:S04]  /*0200*/  LEA R4, P0, R0, UR10, 0x2 ;  /* 0x0000000a00047c11 */ /* 0x001fc8000f8010ff */
[----:B------:R-:W-:-:S05]  /*0210*/  LEA.HI.X R5, R0, UR11, R5, 0x2, P0 ;  /* 0x0000000b00057c11 */ /* 0x000fca00080f1405 */
[----:B--2---:R-:W-:Y:S01]  /*0220*/  STG.E desc[UR6][R4.64], R3 ;  /* 0x0000000304007986 */ /* 0x004fe2000c101906 */
[----:B------:R-:W-:Y:S05]  /*0230*/  EXIT ;  /* 0x000000000000794d */ /* 0x000fea0003800000 */
.L_x_8:
        /* <DEDUP_REMOVED lines=12> */
.L_x_20:


//--------------------- .text._Z35extract_hh_tau_c_kernel_real_doublePdS_iii --------------------------
	.section	.text._Z35extract_hh_tau_c_kernel_real_doublePdS_iii,"ax",@progbits
	.align	128
        .global         _Z35extract_hh_tau_c_kernel_real_doublePdS_iii
        .type           _Z35extract_hh_tau_c_kernel_real_doublePdS_iii,@function
        .size           _Z35extract_hh_tau_c_kernel_real_doublePdS_iii,(.L_x_21 - _Z35extract_hh_tau_c_kernel_real_doublePdS_iii)
        .other          _Z35extract_hh_tau_c_kernel_real_doublePdS_iii,@"STO_CUDA_ENTRY STV_DEFAULT"
_Z35extract_hh_tau_c_kernel_real_doublePdS_iii:
.text._Z35extract_hh_tau_c_kernel_real_doublePdS_iii:
        /* <DEDUP_REMOVED lines=10> */
[----:B------:R-:W2:Y:S06]  /*00a0*/  LDCU.64 UR4, c[0x0][0x358] ;  /* 0x00006b00ff0477ac */ /* 0x000eac0008000a00 */
[----:B------:R-:W3:Y:S01]  /*00b0*/  LDC.64 R6, c[0x0][0x388] ;  /* 0x0000e200ff067b82 */ /* 0x000ee20000000a00 */
[----:B-1----:R-:W-:Y:S01]  /*00c0*/  IMAD R5, R9, UR6, RZ ;  /* 0x0000000609057c24 */ /* 0x002fe2000f8e02ff */
[----:B------:R-:W1:Y:S03]  /*00d0*/  LDCU UR6, c[0x0][0x398] ;  /* 0x00007300ff0677ac */ /* 0x000e660008000800 */
[----:B0-----:R-:W-:-:S05]  /*00e0*/  IMAD.WIDE R2, R5, 0x8, R2 ;  /* 0x0000000805027825 */ /* 0x001fca00078e0202 */
[----:B--2---:R-:W2:Y:S01]  /*00f0*/  LDG.E.64 R4, desc[UR4][R2.64] ;  /* 0x0000000402047981 */ /* 0x004ea2000c1e1b00 */
[----:B---3--:R-:W-:Y:S01]  /*0100*/  IMAD.WIDE R6, R9, 0x8, R6 ;  /* 0x0000000809067825 */ /* 0x008fe200078e0206 */
[----:B-1----:R-:W-:-:S13]  /*0110*/  ISETP.NE.AND P0, PT, RZ, UR6, PT ;  /* 0x00000006ff007c0c */ /* 0x002fda000bf05270 */
[----:B------:R-:W-:Y:S02]  /*0120*/  @!P0 MOV R8, 0x0 ;  /* 0x0000000000088802 */ /* 0x000fe40000000f00 */
[----:B------:R-:W-:Y:S01]  /*0130*/  @!P0 MOV R9, 0x3ff00000 ;  /* 0x3ff0000000098802 */ /* 0x000fe20000000f00 */
[----:B--2---:R0:W-:Y:S04]  /*0140*/  STG.E.64 desc[UR4][R6.64], R4 ;  /* 0x0000000406007986 */ /* 0x0041e8000c101b04 */
[----:B------:R0:W-:Y:S01]  /*0150*/  @!P0 STG.E.64 desc[UR4][R2.64], R8 ;  /* 0x0000000802008986 */ /* 0x0001e2000c101b04 */
[----:B------:R-:W-:Y:S05]  /*0160*/  @!P0 EXIT ;  /* 0x000000000000894d */ /* 0x000fea0003800000 */
[----:B------:R-:W-:Y:S01]  /*0170*/  STG.E.64 desc[UR4][R2.64], RZ ;  /* 0x000000ff02007986 */ /* 0x000fe2000c101b04 */
[----:B------:R-:W-:Y:S05]  /*0180*/  EXIT ;  /* 0x000000000000794d */ /* 0x000fea0003800000 */
.L_x_9:
        /* <DEDUP_REMOVED lines=15> */
.L_x_21:


//--------------------- .text._Z30my_unpack_c_kernel_real_doubleiiiiiPdS_i --------------------------
	.section	.text._Z30my_unpack_c_kernel_real_doubleiiiiiPdS_i,"ax",@progbits
	.align	128
        .global         _Z30my_unpack_c_kernel_real_doubleiiiiiPdS_i
        .type           _Z30my_unpack_c_kernel_real_doubleiiiiiPdS_i,@function
        .size           _Z30my_unpack_c_kernel_real_doubleiiiiiPdS_i,(.L_x_22 - _Z30my_unpack_c_kernel_real_doubleiiiiiPdS_i)
        .other          _Z30my_unpack_c_kernel_real_doubleiiiiiPdS_i,@"STO_CUDA_ENTRY STV_DEFAULT"
_Z30my_unpack_c_kernel_real_doubleiiiiiPdS_i:
.text._Z30my_unpack_c_kernel_real_doubleiiiiiPdS_i:
        /* <DEDUP_REMOVED lines=23> */
[----:B--2---:R-:W2:Y:S01]  /*0170*/  LDG.E.64 R2, desc[UR8][R2.64] ;  /* 0x0000000802027981 */ /* 0x004ea2000c1e1b00 */
[----:B---3--:R-:W-:-:S04]  /*0180*/  UIADD3 UR4, UPT, UPT, UR4, UR5, URZ ;  /* 0x0000000504047290 */ /* 0x008fc8000fffe0ff */
[----:B----4-:R-:W-:-:S06]  /*0190*/  UIMAD UR4, UR7, UR6, UR4 ;  /* 0x00000006070472a4 */ /* 0x010fcc000f8e0204 */
[----:B------:R-:W-:-:S04]  /*01a0*/  IMAD R7, R7, UR4, R0 ;  /* 0x0000000407077c24 */ /* 0x000fc8000f8e0200 */
[----:B0-----:R-:W-:-:S05]  /*01b0*/  IMAD.WIDE.U32 R4, R7, 0x8, R4 ;  /* 0x0000000807047825 */ /* 0x001fca00078e0004 */
[----:B--2---:R-:W-:Y:S01]  /*01c0*/  STG.E.64 desc[UR8][R4.64], R2 ;  /* 0x0000000204007986 */ /* 0x004fe2000c101b08 */
[----:B------:R-:W-:Y:S05]  /*01d0*/  EXIT ;  /* 0x000000000000794d */ /* 0x000fea0003800000 */
.L_x_10:
        /* <DEDUP_REMOVED lines=10> */
.L_x_22:


//--------------------- .text._Z28my_pack_c_kernel_real_doubleiiiiiPdS_i --------------------------
	.section	.text._Z28my_pack_c_kernel_real_doubleiiiiiPdS_i,"ax",@progbits
	.align	128
        .global         _Z28my_pack_c_kernel_real_doubleiiiiiPdS_i
        .type           _Z28my_pack_c_kernel_real_doubleiiiiiPdS_i,@function
        .size           _Z28my_pack_c_kernel_real_doubleiiiiiPdS_i,(.L_x_23 - _Z28my_pack_c_kernel_real_doubleiiiiiPdS_i)
        .other          _Z28my_pack_c_kernel_real_doubleiiiiiPdS_i,@"STO_CUDA_ENTRY STV_DEFAULT"
_Z28my_pack_c_kernel_real_doubleiiiiiPdS_i:
.text._Z28my_pack_c_kernel_real_doubleiiiiiPdS_i:
        /* <DEDUP_REMOVED lines=28> */
[----:B---3--:R-:W2:Y:S01]  /*01c0*/  LDG.E.64 R2, desc[UR6][R2.64] ;  /* 0x0000000602027981 */ /* 0x008ea2000c1e1b00 */
[----:B-1----:R-:W-:-:S05]  /*01d0*/  IMAD R5, R0, UR8, RZ ;  /* 0x0000000800057c24 */ /* 0x002fca000f8e02ff */
[----:B------:R-:W-:-:S04]  /*01e0*/  IADD3 R0, P0, PT, R5, R4, RZ ;  /* 0x0000000405007210 */ /* 0x000fc80007f1e0ff */
[----:B------:R-:W-:Y:S02]  /*01f0*/  LEA.HI.X.SX32 R5, R4, RZ, 0x1, P0 ;  /* 0x000000ff04057211 */ /* 0x000fe400000f0eff */
[----:B0-----:R-:W-:-:S04]  /*0200*/  LEA R4, P0, R0, UR10, 0x3 ;  /* 0x0000000a00047c11 */ /* 0x001fc8000f8018ff */
[----:B------:R-:W-:-:S05]  /*0210*/  LEA.HI.X R5, R0, UR11, R5, 0x3, P0 ;  /* 0x0000000b00057c11 */ /* 0x000fca00080f1c05 */
[----:B--2---:R-:W-:Y:S01]  /*0220*/  STG.E.64 desc[UR6][R4.64], R2 ;  /* 0x0000000204007986 */ /* 0x004fe2000c101b06 */
[----:B------:R-:W-:Y:S05]  /*0230*/  EXIT ;  /* 0x000000000000794d */ /* 0x000fea0003800000 */
.L_x_11:
        /* <DEDUP_REMOVED lines=12> */
.L_x_23:


//--------------------- .nv.shared.reserved.0     --------------------------
	.section	.nv.shared.reserved.0,"aw",@nobits
	.weak		__nv_reservedSMEM_offset_0_alias
	.size		__nv_reservedSMEM_offset_0_alias, 0, 64
	.other		__nv_reservedSMEM_offset_0_alias,@"STO_CUDA_RESERVED_SHARED STV_DEFAULT"
__nv_reservedSMEM_offset_0_alias:
	.zero		0
	.zero		64


//--------------------- .nv.constant0._Z38extract_hh_tau_c_kernel_complex_singleP6float2S0_iii --------------------------
	.section	.nv.constant0._Z38extract_hh_tau_c_kernel_complex_singleP6float2S0_iii,"a",@progbits
	.sectionflags	@""
	.align	4
.nv.constant0._Z38extract_hh_tau_c_kernel_complex_singleP6float2S0_iii:
	.zero		924


//--------------------- .nv.constant0._Z33my_unpack_c_kernel_complex_singleiiiiiP6float2S0_i --------------------------
	.section	.nv.constant0._Z33my_unpack_c_kernel_complex_singleiiiiiP6float2S0_i,"a",@progbits
	.sectionflags	@""
	.align	4
.nv.constant0._Z33my_unpack_c_kernel_complex_singleiiiiiP6float2S0_i:
	.zero		940


//--------------------- .nv.constant0._Z31my_pack_c_kernel_complex_singleiiiiiP6float2S0_i --------------------------
	.section	.nv.constant0._Z31my_pack_c_kernel_complex_singleiiiiiP6float2S0_i,"a",@progbits
	.sectionflags	@""
	.align	4
.nv.constant0._Z31my_pack_c_kernel_complex_singleiiiiiP6float2S0_i:
	.zero		940


//--------------------- .nv.constant0._Z38extract_hh_tau_c_kernel_complex_doubleP7double2S0_iii --------------------------
	.section	.nv.constant0._Z38extract_hh_tau_c_kernel_complex_doubleP7double2S0_iii,"a",@progbits
	.sectionflags	@""
	.align	4
.nv.constant0._Z38extract_hh_tau_c_kernel_complex_doubleP7double2S0_iii:
	.zero		924


//--------------------- .nv.constant0._Z33my_unpack_c_kernel_complex_doubleiiiiiP7double2S0_i --------------------------
	.section	.nv.constant0._Z33my_unpack_c_kernel_complex_doubleiiiiiP7double2S0_i,"a",@progbits
	.sectionflags	@""
	.align	4
.nv.constant0._Z33my_unpack_c_kernel_complex_doubleiiiiiP7double2S0_i:
	.zero		940


//--------------------- .nv.constant0._Z31my_pack_c_kernel_complex_doubleiiiiiP7double2S0_i --------------------------
	.section	.nv.constant0._Z31my_pack_c_kernel_complex_doubleiiiiiP7double2S0_i,"a",@progbits
	.sectionflags	@""
	.align	4
.nv.constant0._Z31my_pack_c_kernel_complex_doubleiiiiiP7double2S0_i:
	.zero		940


//--------------------- .nv.constant0._Z35extract_hh_tau_c_kernel_real_singlePfS_iii --------------------------
	.section	.nv.constant0._Z35extract_hh_tau_c_kernel_real_singlePfS_iii,"a",@progbits
	.sectionflags	@""
	.align	4
.nv.constant0._Z35extract_hh_tau_c_kernel_real_singlePfS_iii:
	.zero		924


//--------------------- .nv.constant0._Z30my_unpack_c_kernel_real_singleiiiiiPfS_i --------------------------
	.section	.nv.constant0._Z30my_unpack_c_kernel_real_singleiiiiiPfS_i,"a",@progbits
	.sectionflags	@""
	.align	4
.nv.constant0._Z30my_unpack_c_kernel_real_singleiiiiiPfS_i:
	.zero		940


//--------------------- .nv.constant0._Z28my_pack_c_kernel_real_singleiiiiiPfS_i --------------------------
	.section	.nv.constant0._Z28my_pack_c_kernel_real_singleiiiiiPfS_i,"a",@progbits
	.sectionflags	@""
	.align	4
.nv.constant0._Z28my_pack_c_kernel_real_singleiiiiiPfS_i:
	.zero		940


//--------------------- .nv.constant0._Z35extract_hh_tau_c_kernel_real_doublePdS_iii --------------------------
	.section	.nv.constant0._Z35extract_hh_tau_c_kernel_real_doublePdS_iii,"a",@progbits
	.sectionflags	@""
	.align	4
.nv.constant0._Z35extract_hh_tau_c_kernel_real_doublePdS_iii:
	.zero		924


//--------------------- .nv.constant0._Z30my_unpack_c_kernel_real_doubleiiiiiPdS_i --------------------------
	.section	.nv.constant0._Z30my_unpack_c_kernel_real_doubleiiiiiPdS_i,"a",@progbits
	.sectionflags	@""
	.align	4
.nv.constant0._Z30my_unpack_c_kernel_real_doubleiiiiiPdS_i:
	.zero		940


//--------------------- .nv.constant0._Z28my_pack_c_kernel_real_doubleiiiiiPdS_i --------------------------
	.section	.nv.constant0._Z28my_pack_c_kernel_real_doubleiiiiiPdS_i,"a",@progbits
	.sectionflags	@""
	.align	4
.nv.constant0._Z28my_pack_c_kernel_real_doubleiiiiiPdS_i:
	.zero		940


//--------------------- SYMBOLS --------------------------

	.type		.nv.reservedSmem.offset0,@object
	.size		.nv.reservedSmem.offset0,0x4
